//
// Generated by NVIDIA NVVM Compiler
//
// Compiler Build ID: CL-36424714
// Cuda compilation tools, release 13.0, V13.0.88
// Based on NVVM 20.0.0
//

.version 9.0
.target sm_100
.address_size 64

	// .globl	_Z4initPfij
.global .align 4 .b8 precalc_xorwow_matrix[102400];
.global .align 4 .b8 precalc_xorwow_offset_matrix[102400];
.global .align 4 .b8 mrg32k3aM1[2304];
.global .align 4 .b8 mrg32k3aM2[2304];
.global .align 4 .b8 mrg32k3aM1SubSeq[2016];
.global .align 4 .b8 mrg32k3aM2SubSeq[2016];
.global .align 4 .b8 mrg32k3aM1Seq[2304];
.global .align 4 .b8 mrg32k3aM2Seq[2304];
.const .align 8 .b8 __cr_lgamma_table[72];

.visible .entry _Z4initPfij(
	.param .u64 .ptr .align 1 _Z4initPfij_param_0,
	.param .u32 _Z4initPfij_param_1,
	.param .u32 _Z4initPfij_param_2
)
{
	.local .align 8 .b8 	__local_depot0[48];
	.reg .b64 	%SP;
	.reg .b64 	%SPL;
	.reg .pred 	%p<68>;
	.reg .b32 	%r<1206>;
	.reg .b32 	%f<4>;
	.reg .b64 	%rd<27>;

	mov.u64 	%SPL, __local_depot0;
	ld.param.u64 	%rd10, [_Z4initPfij_param_0];
	ld.param.u32 	%r545, [_Z4initPfij_param_1];
	ld.param.u32 	%r546, [_Z4initPfij_param_2];
	mov.u32 	%r547, %ctaid.y;
	mov.u32 	%r548, %ntid.y;
	mov.u32 	%r549, %tid.y;
	mad.lo.s32 	%r1, %r547, %r548, %r549;
	mov.u32 	%r550, %ctaid.x;
	mov.u32 	%r551, %ntid.x;
	mov.u32 	%r552, %tid.x;
	mad.lo.s32 	%r2, %r550, %r551, %r552;
	mov.u32 	%r3, %ctaid.z;
	setp.gt.u32 	%p1, %r1, 63;
	setp.gt.s32 	%p2, %r2, 63;
	setp.gt.u32 	%p3, %r3, 127;
	or.pred  	%p4, %p1, %p3;
	or.pred  	%p5, %p4, %p2;
	@%p5 bra 	$L__BB0_117;
	add.u64 	%rd1, %SPL, 0;
	shl.b32 	%r553, %r3, 12;
	shl.b32 	%r4, %r1, 6;
	add.s32 	%r554, %r2, %r553;
	add.s32 	%r5, %r554, %r4;
	xor.b32  	%r555, %r546, -1429050551;
	mul.lo.s32 	%r6, %r555, 1099087573;
	add.s32 	%r556, %r6, -638133224;
	add.s32 	%r942, %r6, 123456789;
	st.local.v2.u32 	[%rd1], {%r556, %r942};
	xor.b32  	%r557, %r6, 362436069;
	mov.b32 	%r558, -123459836;
	st.local.v2.u32 	[%rd1+8], {%r557, %r558};
	add.s32 	%r938, %r6, 5783321;
	mov.b32 	%r559, -589760388;
	st.local.v2.u32 	[%rd1+16], {%r559, %r938};
	setp.eq.s32 	%p6, %r5, 0;
	@%p6 bra 	$L__BB0_116;
	cvt.s64.s32 	%rd26, %r5;
	mov.b32 	%r925, 0;
	mov.u64 	%rd13, precalc_xorwow_matrix;
$L__BB0_3:
	mov.u64 	%rd3, %rd26;
	and.b64  	%rd4, %rd3, 3;
	setp.eq.s64 	%p7, %rd4, 0;
	@%p7 bra 	$L__BB0_115;
	mul.wide.u32 	%rd12, %r925, 3200;
	add.s64 	%rd5, %rd13, %rd12;
	mov.b32 	%r938, 0;
	mov.u32 	%r939, %r938;
	mov.u32 	%r940, %r938;
	mov.u32 	%r941, %r938;
	mov.u32 	%r942, %r938;
	mov.u32 	%r931, %r938;
$L__BB0_5:
	mul.wide.u32 	%rd14, %r931, 4;
	add.s64 	%rd15, %rd1, %rd14;
	ld.local.u32 	%r18, [%rd15+4];
	shl.b32 	%r19, %r931, 5;
	mov.b32 	%r937, 0;
$L__BB0_6:
	.pragma "nounroll";
	shr.u32 	%r563, %r18, %r937;
	and.b32  	%r564, %r563, 1;
	setp.eq.b32 	%p8, %r564, 1;
	not.pred 	%p9, %p8;
	add.s32 	%r565, %r19, %r937;
	mul.lo.s32 	%r566, %r565, 5;
	mul.wide.u32 	%rd16, %r566, 4;
	add.s64 	%rd6, %rd5, %rd16;
	@%p9 bra 	$L__BB0_8;
	ld.global.u32 	%r567, [%rd6];
	xor.b32  	%r942, %r942, %r567;
	ld.global.u32 	%r568, [%rd6+4];
	xor.b32  	%r941, %r941, %r568;
	ld.global.u32 	%r569, [%rd6+8];
	xor.b32  	%r940, %r940, %r569;
	ld.global.u32 	%r570, [%rd6+12];
	xor.b32  	%r939, %r939, %r570;
	ld.global.u32 	%r571, [%rd6+16];
	xor.b32  	%r938, %r938, %r571;
$L__BB0_8:
	and.b32  	%r573, %r563, 2;
	setp.eq.s32 	%p10, %r573, 0;
	@%p10 bra 	$L__BB0_10;
	ld.global.u32 	%r574, [%rd6+20];
	xor.b32  	%r942, %r942, %r574;
	ld.global.u32 	%r575, [%rd6+24];
	xor.b32  	%r941, %r941, %r575;
	ld.global.u32 	%r576, [%rd6+28];
	xor.b32  	%r940, %r940, %r576;
	ld.global.u32 	%r577, [%rd6+32];
	xor.b32  	%r939, %r939, %r577;
	ld.global.u32 	%r578, [%rd6+36];
	xor.b32  	%r938, %r938, %r578;
$L__BB0_10:
	and.b32  	%r580, %r563, 4;
	setp.eq.s32 	%p11, %r580, 0;
	@%p11 bra 	$L__BB0_12;
	ld.global.u32 	%r581, [%rd6+40];
	xor.b32  	%r942, %r942, %r581;
	ld.global.u32 	%r582, [%rd6+44];
	xor.b32  	%r941, %r941, %r582;
	ld.global.u32 	%r583, [%rd6+48];
	xor.b32  	%r940, %r940, %r583;
	ld.global.u32 	%r584, [%rd6+52];
	xor.b32  	%r939, %r939, %r584;
	ld.global.u32 	%r585, [%rd6+56];
	xor.b32  	%r938, %r938, %r585;
$L__BB0_12:
	and.b32  	%r587, %r563, 8;
	setp.eq.s32 	%p12, %r587, 0;
	@%p12 bra 	$L__BB0_14;
	ld.global.u32 	%r588, [%rd6+60];
	xor.b32  	%r942, %r942, %r588;
	ld.global.u32 	%r589, [%rd6+64];
	xor.b32  	%r941, %r941, %r589;
	ld.global.u32 	%r590, [%rd6+68];
	xor.b32  	%r940, %r940, %r590;
	ld.global.u32 	%r591, [%rd6+72];
	xor.b32  	%r939, %r939, %r591;
	ld.global.u32 	%r592, [%rd6+76];
	xor.b32  	%r938, %r938, %r592;
$L__BB0_14:
	and.b32  	%r594, %r563, 16;
	setp.eq.s32 	%p13, %r594, 0;
	@%p13 bra 	$L__BB0_16;
	ld.global.u32 	%r595, [%rd6+80];
	xor.b32  	%r942, %r942, %r595;
	ld.global.u32 	%r596, [%rd6+84];
	xor.b32  	%r941, %r941, %r596;
	ld.global.u32 	%r597, [%rd6+88];
	xor.b32  	%r940, %r940, %r597;
	ld.global.u32 	%r598, [%rd6+92];
	xor.b32  	%r939, %r939, %r598;
	ld.global.u32 	%r599, [%rd6+96];
	xor.b32  	%r938, %r938, %r599;
$L__BB0_16:
	and.b32  	%r601, %r563, 32;
	setp.eq.s32 	%p14, %r601, 0;
	@%p14 bra 	$L__BB0_18;
	ld.global.u32 	%r602, [%rd6+100];
	xor.b32  	%r942, %r942, %r602;
	ld.global.u32 	%r603, [%rd6+104];
	xor.b32  	%r941, %r941, %r603;
	ld.global.u32 	%r604, [%rd6+108];
	xor.b32  	%r940, %r940, %r604;
	ld.global.u32 	%r605, [%rd6+112];
	xor.b32  	%r939, %r939, %r605;
	ld.global.u32 	%r606, [%rd6+116];
	xor.b32  	%r938, %r938, %r606;
$L__BB0_18:
	and.b32  	%r608, %r563, 64;
	setp.eq.s32 	%p15, %r608, 0;
	@%p15 bra 	$L__BB0_20;
	ld.global.u32 	%r609, [%rd6+120];
	xor.b32  	%r942, %r942, %r609;
	ld.global.u32 	%r610, [%rd6+124];
	xor.b32  	%r941, %r941, %r610;
	ld.global.u32 	%r611, [%rd6+128];
	xor.b32  	%r940, %r940, %r611;
	ld.global.u32 	%r612, [%rd6+132];
	xor.b32  	%r939, %r939, %r612;
	ld.global.u32 	%r613, [%rd6+136];
	xor.b32  	%r938, %r938, %r613;
$L__BB0_20:
	and.b32  	%r615, %r563, 128;
	setp.eq.s32 	%p16, %r615, 0;
	@%p16 bra 	$L__BB0_22;
	ld.global.u32 	%r616, [%rd6+140];
	xor.b32  	%r942, %r942, %r616;
	ld.global.u32 	%r617, [%rd6+144];
	xor.b32  	%r941, %r941, %r617;
	ld.global.u32 	%r618, [%rd6+148];
	xor.b32  	%r940, %r940, %r618;
	ld.global.u32 	%r619, [%rd6+152];
	xor.b32  	%r939, %r939, %r619;
	ld.global.u32 	%r620, [%rd6+156];
	xor.b32  	%r938, %r938, %r620;
$L__BB0_22:
	and.b32  	%r622, %r563, 256;
	setp.eq.s32 	%p17, %r622, 0;
	@%p17 bra 	$L__BB0_24;
	ld.global.u32 	%r623, [%rd6+160];
	xor.b32  	%r942, %r942, %r623;
	ld.global.u32 	%r624, [%rd6+164];
	xor.b32  	%r941, %r941, %r624;
	ld.global.u32 	%r625, [%rd6+168];
	xor.b32  	%r940, %r940, %r625;
	ld.global.u32 	%r626, [%rd6+172];
	xor.b32  	%r939, %r939, %r626;
	ld.global.u32 	%r627, [%rd6+176];
	xor.b32  	%r938, %r938, %r627;
$L__BB0_24:
	and.b32  	%r629, %r563, 512;
	setp.eq.s32 	%p18, %r629, 0;
	@%p18 bra 	$L__BB0_26;
	ld.global.u32 	%r630, [%rd6+180];
	xor.b32  	%r942, %r942, %r630;
	ld.global.u32 	%r631, [%rd6+184];
	xor.b32  	%r941, %r941, %r631;
	ld.global.u32 	%r632, [%rd6+188];
	xor.b32  	%r940, %r940, %r632;
	ld.global.u32 	%r633, [%rd6+192];
	xor.b32  	%r939, %r939, %r633;
	ld.global.u32 	%r634, [%rd6+196];
	xor.b32  	%r938, %r938, %r634;
$L__BB0_26:
	and.b32  	%r636, %r563, 1024;
	setp.eq.s32 	%p19, %r636, 0;
	@%p19 bra 	$L__BB0_28;
	ld.global.u32 	%r637, [%rd6+200];
	xor.b32  	%r942, %r942, %r637;
	ld.global.u32 	%r638, [%rd6+204];
	xor.b32  	%r941, %r941, %r638;
	ld.global.u32 	%r639, [%rd6+208];
	xor.b32  	%r940, %r940, %r639;
	ld.global.u32 	%r640, [%rd6+212];
	xor.b32  	%r939, %r939, %r640;
	ld.global.u32 	%r641, [%rd6+216];
	xor.b32  	%r938, %r938, %r641;
$L__BB0_28:
	and.b32  	%r643, %r563, 2048;
	setp.eq.s32 	%p20, %r643, 0;
	@%p20 bra 	$L__BB0_30;
	ld.global.u32 	%r644, [%rd6+220];
	xor.b32  	%r942, %r942, %r644;
	ld.global.u32 	%r645, [%rd6+224];
	xor.b32  	%r941, %r941, %r645;
	ld.global.u32 	%r646, [%rd6+228];
	xor.b32  	%r940, %r940, %r646;
	ld.global.u32 	%r647, [%rd6+232];
	xor.b32  	%r939, %r939, %r647;
	ld.global.u32 	%r648, [%rd6+236];
	xor.b32  	%r938, %r938, %r648;
$L__BB0_30:
	and.b32  	%r650, %r563, 4096;
	setp.eq.s32 	%p21, %r650, 0;
	@%p21 bra 	$L__BB0_32;
	ld.global.u32 	%r651, [%rd6+240];
	xor.b32  	%r942, %r942, %r651;
	ld.global.u32 	%r652, [%rd6+244];
	xor.b32  	%r941, %r941, %r652;
	ld.global.u32 	%r653, [%rd6+248];
	xor.b32  	%r940, %r940, %r653;
	ld.global.u32 	%r654, [%rd6+252];
	xor.b32  	%r939, %r939, %r654;
	ld.global.u32 	%r655, [%rd6+256];
	xor.b32  	%r938, %r938, %r655;
$L__BB0_32:
	and.b32  	%r657, %r563, 8192;
	setp.eq.s32 	%p22, %r657, 0;
	@%p22 bra 	$L__BB0_34;
	ld.global.u32 	%r658, [%rd6+260];
	xor.b32  	%r942, %r942, %r658;
	ld.global.u32 	%r659, [%rd6+264];
	xor.b32  	%r941, %r941, %r659;
	ld.global.u32 	%r660, [%rd6+268];
	xor.b32  	%r940, %r940, %r660;
	ld.global.u32 	%r661, [%rd6+272];
	xor.b32  	%r939, %r939, %r661;
	ld.global.u32 	%r662, [%rd6+276];
	xor.b32  	%r938, %r938, %r662;
$L__BB0_34:
	and.b32  	%r664, %r563, 16384;
	setp.eq.s32 	%p23, %r664, 0;
	@%p23 bra 	$L__BB0_36;
	ld.global.u32 	%r665, [%rd6+280];
	xor.b32  	%r942, %r942, %r665;
	ld.global.u32 	%r666, [%rd6+284];
	xor.b32  	%r941, %r941, %r666;
	ld.global.u32 	%r667, [%rd6+288];
	xor.b32  	%r940, %r940, %r667;
	ld.global.u32 	%r668, [%rd6+292];
	xor.b32  	%r939, %r939, %r668;
	ld.global.u32 	%r669, [%rd6+296];
	xor.b32  	%r938, %r938, %r669;
$L__BB0_36:
	and.b32  	%r671, %r563, 32768;
	setp.eq.s32 	%p24, %r671, 0;
	@%p24 bra 	$L__BB0_38;
	ld.global.u32 	%r672, [%rd6+300];
	xor.b32  	%r942, %r942, %r672;
	ld.global.u32 	%r673, [%rd6+304];
	xor.b32  	%r941, %r941, %r673;
	ld.global.u32 	%r674, [%rd6+308];
	xor.b32  	%r940, %r940, %r674;
	ld.global.u32 	%r675, [%rd6+312];
	xor.b32  	%r939, %r939, %r675;
	ld.global.u32 	%r676, [%rd6+316];
	xor.b32  	%r938, %r938, %r676;
$L__BB0_38:
	add.s32 	%r937, %r937, 16;
	setp.ne.s32 	%p25, %r937, 32;
	@%p25 bra 	$L__BB0_6;
	mad.lo.s32 	%r677, %r931, -31, %r19;
	add.s32 	%r931, %r677, 1;
	setp.ne.s32 	%p26, %r931, 5;
	@%p26 bra 	$L__BB0_5;
	st.local.u32 	[%rd1+4], %r942;
	st.local.v2.u32 	[%rd1+8], {%r941, %r940};
	st.local.v2.u32 	[%rd1+16], {%r939, %r938};
	setp.eq.s64 	%p27, %rd4, 1;
	@%p27 bra 	$L__BB0_115;
	mov.b32 	%r938, 0;
	mov.u32 	%r1031, %r938;
	mov.u32 	%r1032, %r938;
	mov.u32 	%r1033, %r938;
	mov.u32 	%r942, %r938;
	mov.u32 	%r1023, %r938;
$L__BB0_42:
	mul.wide.u32 	%rd17, %r1023, 4;
	add.s64 	%rd18, %rd1, %rd17;
	ld.local.u32 	%r194, [%rd18+4];
	shl.b32 	%r195, %r1023, 5;
	mov.b32 	%r1029, 0;
$L__BB0_43:
	.pragma "nounroll";
	shr.u32 	%r680, %r194, %r1029;
	and.b32  	%r681, %r680, 1;
	setp.eq.b32 	%p28, %r681, 1;
	not.pred 	%p29, %p28;
	add.s32 	%r682, %r195, %r1029;
	mul.lo.s32 	%r683, %r682, 5;
	mul.wide.u32 	%rd19, %r683, 4;
	add.s64 	%rd7, %rd5, %rd19;
	@%p29 bra 	$L__BB0_45;
	ld.global.u32 	%r684, [%rd7];
	xor.b32  	%r942, %r942, %r684;
	ld.global.u32 	%r685, [%rd7+4];
	xor.b32  	%r1033, %r1033, %r685;
	ld.global.u32 	%r686, [%rd7+8];
	xor.b32  	%r1032, %r1032, %r686;
	ld.global.u32 	%r687, [%rd7+12];
	xor.b32  	%r1031, %r1031, %r687;
	ld.global.u32 	%r688, [%rd7+16];
	xor.b32  	%r938, %r938, %r688;
$L__BB0_45:
	and.b32  	%r690, %r680, 2;
	setp.eq.s32 	%p30, %r690, 0;
	@%p30 bra 	$L__BB0_47;
	ld.global.u32 	%r691, [%rd7+20];
	xor.b32  	%r942, %r942, %r691;
	ld.global.u32 	%r692, [%rd7+24];
	xor.b32  	%r1033, %r1033, %r692;
	ld.global.u32 	%r693, [%rd7+28];
	xor.b32  	%r1032, %r1032, %r693;
	ld.global.u32 	%r694, [%rd7+32];
	xor.b32  	%r1031, %r1031, %r694;
	ld.global.u32 	%r695, [%rd7+36];
	xor.b32  	%r938, %r938, %r695;
$L__BB0_47:
	and.b32  	%r697, %r680, 4;
	setp.eq.s32 	%p31, %r697, 0;
	@%p31 bra 	$L__BB0_49;
	ld.global.u32 	%r698, [%rd7+40];
	xor.b32  	%r942, %r942, %r698;
	ld.global.u32 	%r699, [%rd7+44];
	xor.b32  	%r1033, %r1033, %r699;
	ld.global.u32 	%r700, [%rd7+48];
	xor.b32  	%r1032, %r1032, %r700;
	ld.global.u32 	%r701, [%rd7+52];
	xor.b32  	%r1031, %r1031, %r701;
	ld.global.u32 	%r702, [%rd7+56];
	xor.b32  	%r938, %r938, %r702;
$L__BB0_49:
	and.b32  	%r704, %r680, 8;
	setp.eq.s32 	%p32, %r704, 0;
	@%p32 bra 	$L__BB0_51;
	ld.global.u32 	%r705, [%rd7+60];
	xor.b32  	%r942, %r942, %r705;
	ld.global.u32 	%r706, [%rd7+64];
	xor.b32  	%r1033, %r1033, %r706;
	ld.global.u32 	%r707, [%rd7+68];
	xor.b32  	%r1032, %r1032, %r707;
	ld.global.u32 	%r708, [%rd7+72];
	xor.b32  	%r1031, %r1031, %r708;
	ld.global.u32 	%r709, [%rd7+76];
	xor.b32  	%r938, %r938, %r709;
$L__BB0_51:
	and.b32  	%r711, %r680, 16;
	setp.eq.s32 	%p33, %r711, 0;
	@%p33 bra 	$L__BB0_53;
	ld.global.u32 	%r712, [%rd7+80];
	xor.b32  	%r942, %r942, %r712;
	ld.global.u32 	%r713, [%rd7+84];
	xor.b32  	%r1033, %r1033, %r713;
	ld.global.u32 	%r714, [%rd7+88];
	xor.b32  	%r1032, %r1032, %r714;
	ld.global.u32 	%r715, [%rd7+92];
	xor.b32  	%r1031, %r1031, %r715;
	ld.global.u32 	%r716, [%rd7+96];
	xor.b32  	%r938, %r938, %r716;
$L__BB0_53:
	and.b32  	%r718, %r680, 32;
	setp.eq.s32 	%p34, %r718, 0;
	@%p34 bra 	$L__BB0_55;
	ld.global.u32 	%r719, [%rd7+100];
	xor.b32  	%r942, %r942, %r719;
	ld.global.u32 	%r720, [%rd7+104];
	xor.b32  	%r1033, %r1033, %r720;
	ld.global.u32 	%r721, [%rd7+108];
	xor.b32  	%r1032, %r1032, %r721;
	ld.global.u32 	%r722, [%rd7+112];
	xor.b32  	%r1031, %r1031, %r722;
	ld.global.u32 	%r723, [%rd7+116];
	xor.b32  	%r938, %r938, %r723;
$L__BB0_55:
	and.b32  	%r725, %r680, 64;
	setp.eq.s32 	%p35, %r725, 0;
	@%p35 bra 	$L__BB0_57;
	ld.global.u32 	%r726, [%rd7+120];
	xor.b32  	%r942, %r942, %r726;
	ld.global.u32 	%r727, [%rd7+124];
	xor.b32  	%r1033, %r1033, %r727;
	ld.global.u32 	%r728, [%rd7+128];
	xor.b32  	%r1032, %r1032, %r728;
	ld.global.u32 	%r729, [%rd7+132];
	xor.b32  	%r1031, %r1031, %r729;
	ld.global.u32 	%r730, [%rd7+136];
	xor.b32  	%r938, %r938, %r730;
$L__BB0_57:
	and.b32  	%r732, %r680, 128;
	setp.eq.s32 	%p36, %r732, 0;
	@%p36 bra 	$L__BB0_59;
	ld.global.u32 	%r733, [%rd7+140];
	xor.b32  	%r942, %r942, %r733;
	ld.global.u32 	%r734, [%rd7+144];
	xor.b32  	%r1033, %r1033, %r734;
	ld.global.u32 	%r735, [%rd7+148];
	xor.b32  	%r1032, %r1032, %r735;
	ld.global.u32 	%r736, [%rd7+152];
	xor.b32  	%r1031, %r1031, %r736;
	ld.global.u32 	%r737, [%rd7+156];
	xor.b32  	%r938, %r938, %r737;
$L__BB0_59:
	and.b32  	%r739, %r680, 256;
	setp.eq.s32 	%p37, %r739, 0;
	@%p37 bra 	$L__BB0_61;
	ld.global.u32 	%r740, [%rd7+160];
	xor.b32  	%r942, %r942, %r740;
	ld.global.u32 	%r741, [%rd7+164];
	xor.b32  	%r1033, %r1033, %r741;
	ld.global.u32 	%r742, [%rd7+168];
	xor.b32  	%r1032, %r1032, %r742;
	ld.global.u32 	%r743, [%rd7+172];
	xor.b32  	%r1031, %r1031, %r743;
	ld.global.u32 	%r744, [%rd7+176];
	xor.b32  	%r938, %r938, %r744;
$L__BB0_61:
	and.b32  	%r746, %r680, 512;
	setp.eq.s32 	%p38, %r746, 0;
	@%p38 bra 	$L__BB0_63;
	ld.global.u32 	%r747, [%rd7+180];
	xor.b32  	%r942, %r942, %r747;
	ld.global.u32 	%r748, [%rd7+184];
	xor.b32  	%r1033, %r1033, %r748;
	ld.global.u32 	%r749, [%rd7+188];
	xor.b32  	%r1032, %r1032, %r749;
	ld.global.u32 	%r750, [%rd7+192];
	xor.b32  	%r1031, %r1031, %r750;
	ld.global.u32 	%r751, [%rd7+196];
	xor.b32  	%r938, %r938, %r751;
$L__BB0_63:
	and.b32  	%r753, %r680, 1024;
	setp.eq.s32 	%p39, %r753, 0;
	@%p39 bra 	$L__BB0_65;
	ld.global.u32 	%r754, [%rd7+200];
	xor.b32  	%r942, %r942, %r754;
	ld.global.u32 	%r755, [%rd7+204];
	xor.b32  	%r1033, %r1033, %r755;
	ld.global.u32 	%r756, [%rd7+208];
	xor.b32  	%r1032, %r1032, %r756;
	ld.global.u32 	%r757, [%rd7+212];
	xor.b32  	%r1031, %r1031, %r757;
	ld.global.u32 	%r758, [%rd7+216];
	xor.b32  	%r938, %r938, %r758;
$L__BB0_65:
	and.b32  	%r760, %r680, 2048;
	setp.eq.s32 	%p40, %r760, 0;
	@%p40 bra 	$L__BB0_67;
	ld.global.u32 	%r761, [%rd7+220];
	xor.b32  	%r942, %r942, %r761;
	ld.global.u32 	%r762, [%rd7+224];
	xor.b32  	%r1033, %r1033, %r762;
	ld.global.u32 	%r763, [%rd7+228];
	xor.b32  	%r1032, %r1032, %r763;
	ld.global.u32 	%r764, [%rd7+232];
	xor.b32  	%r1031, %r1031, %r764;
	ld.global.u32 	%r765, [%rd7+236];
	xor.b32  	%r938, %r938, %r765;
$L__BB0_67:
	and.b32  	%r767, %r680, 4096;
	setp.eq.s32 	%p41, %r767, 0;
	@%p41 bra 	$L__BB0_69;
	ld.global.u32 	%r768, [%rd7+240];
	xor.b32  	%r942, %r942, %r768;
	ld.global.u32 	%r769, [%rd7+244];
	xor.b32  	%r1033, %r1033, %r769;
	ld.global.u32 	%r770, [%rd7+248];
	xor.b32  	%r1032, %r1032, %r770;
	ld.global.u32 	%r771, [%rd7+252];
	xor.b32  	%r1031, %r1031, %r771;
	ld.global.u32 	%r772, [%rd7+256];
	xor.b32  	%r938, %r938, %r772;
$L__BB0_69:
	and.b32  	%r774, %r680, 8192;
	setp.eq.s32 	%p42, %r774, 0;
	@%p42 bra 	$L__BB0_71;
	ld.global.u32 	%r775, [%rd7+260];
	xor.b32  	%r942, %r942, %r775;
	ld.global.u32 	%r776, [%rd7+264];
	xor.b32  	%r1033, %r1033, %r776;
	ld.global.u32 	%r777, [%rd7+268];
	xor.b32  	%r1032, %r1032, %r777;
	ld.global.u32 	%r778, [%rd7+272];
	xor.b32  	%r1031, %r1031, %r778;
	ld.global.u32 	%r779, [%rd7+276];
	xor.b32  	%r938, %r938, %r779;
$L__BB0_71:
	and.b32  	%r781, %r680, 16384;
	setp.eq.s32 	%p43, %r781, 0;
	@%p43 bra 	$L__BB0_73;
	ld.global.u32 	%r782, [%rd7+280];
	xor.b32  	%r942, %r942, %r782;
	ld.global.u32 	%r783, [%rd7+284];
	xor.b32  	%r1033, %r1033, %r783;
	ld.global.u32 	%r784, [%rd7+288];
	xor.b32  	%r1032, %r1032, %r784;
	ld.global.u32 	%r785, [%rd7+292];
	xor.b32  	%r1031, %r1031, %r785;
	ld.global.u32 	%r786, [%rd7+296];
	xor.b32  	%r938, %r938, %r786;
$L__BB0_73:
	and.b32  	%r788, %r680, 32768;
	setp.eq.s32 	%p44, %r788, 0;
	@%p44 bra 	$L__BB0_75;
	ld.global.u32 	%r789, [%rd7+300];
	xor.b32  	%r942, %r942, %r789;
	ld.global.u32 	%r790, [%rd7+304];
	xor.b32  	%r1033, %r1033, %r790;
	ld.global.u32 	%r791, [%rd7+308];
	xor.b32  	%r1032, %r1032, %r791;
	ld.global.u32 	%r792, [%rd7+312];
	xor.b32  	%r1031, %r1031, %r792;
	ld.global.u32 	%r793, [%rd7+316];
	xor.b32  	%r938, %r938, %r793;
$L__BB0_75:
	add.s32 	%r1029, %r1029, 16;
	setp.ne.s32 	%p45, %r1029, 32;
	@%p45 bra 	$L__BB0_43;
	mad.lo.s32 	%r794, %r1023, -31, %r195;
	add.s32 	%r1023, %r794, 1;
	setp.ne.s32 	%p46, %r1023, 5;
	@%p46 bra 	$L__BB0_42;
	st.local.u32 	[%rd1+4], %r942;
	st.local.v2.u32 	[%rd1+8], {%r1033, %r1032};
	st.local.v2.u32 	[%rd1+16], {%r1031, %r938};
	setp.ne.s64 	%p47, %rd4, 3;
	@%p47 bra 	$L__BB0_115;
	mov.b32 	%r938, 0;
	mov.u32 	%r1123, %r938;
	mov.u32 	%r1124, %r938;
	mov.u32 	%r1125, %r938;
	mov.u32 	%r942, %r938;
	mov.u32 	%r1115, %r938;
$L__BB0_79:
	mul.wide.u32 	%rd20, %r1115, 4;
	add.s64 	%rd21, %rd1, %rd20;
	ld.local.u32 	%r370, [%rd21+4];
	shl.b32 	%r371, %r1115, 5;
	mov.b32 	%r1121, 0;
$L__BB0_80:
	.pragma "nounroll";
	shr.u32 	%r797, %r370, %r1121;
	and.b32  	%r798, %r797, 1;
	setp.eq.b32 	%p48, %r798, 1;
	not.pred 	%p49, %p48;
	add.s32 	%r799, %r371, %r1121;
	mul.lo.s32 	%r800, %r799, 5;
	mul.wide.u32 	%rd22, %r800, 4;
	add.s64 	%rd8, %rd5, %rd22;
	@%p49 bra 	$L__BB0_82;
	ld.global.u32 	%r801, [%rd8];
	xor.b32  	%r942, %r942, %r801;
	ld.global.u32 	%r802, [%rd8+4];
	xor.b32  	%r1125, %r1125, %r802;
	ld.global.u32 	%r803, [%rd8+8];
	xor.b32  	%r1124, %r1124, %r803;
	ld.global.u32 	%r804, [%rd8+12];
	xor.b32  	%r1123, %r1123, %r804;
	ld.global.u32 	%r805, [%rd8+16];
	xor.b32  	%r938, %r938, %r805;
$L__BB0_82:
	and.b32  	%r807, %r797, 2;
	setp.eq.s32 	%p50, %r807, 0;
	@%p50 bra 	$L__BB0_84;
	ld.global.u32 	%r808, [%rd8+20];
	xor.b32  	%r942, %r942, %r808;
	ld.global.u32 	%r809, [%rd8+24];
	xor.b32  	%r1125, %r1125, %r809;
	ld.global.u32 	%r810, [%rd8+28];
	xor.b32  	%r1124, %r1124, %r810;
	ld.global.u32 	%r811, [%rd8+32];
	xor.b32  	%r1123, %r1123, %r811;
	ld.global.u32 	%r812, [%rd8+36];
	xor.b32  	%r938, %r938, %r812;
$L__BB0_84:
	and.b32  	%r814, %r797, 4;
	setp.eq.s32 	%p51, %r814, 0;
	@%p51 bra 	$L__BB0_86;
	ld.global.u32 	%r815, [%rd8+40];
	xor.b32  	%r942, %r942, %r815;
	ld.global.u32 	%r816, [%rd8+44];
	xor.b32  	%r1125, %r1125, %r816;
	ld.global.u32 	%r817, [%rd8+48];
	xor.b32  	%r1124, %r1124, %r817;
	ld.global.u32 	%r818, [%rd8+52];
	xor.b32  	%r1123, %r1123, %r818;
	ld.global.u32 	%r819, [%rd8+56];
	xor.b32  	%r938, %r938, %r819;
$L__BB0_86:
	and.b32  	%r821, %r797, 8;
	setp.eq.s32 	%p52, %r821, 0;
	@%p52 bra 	$L__BB0_88;
	ld.global.u32 	%r822, [%rd8+60];
	xor.b32  	%r942, %r942, %r822;
	ld.global.u32 	%r823, [%rd8+64];
	xor.b32  	%r1125, %r1125, %r823;
	ld.global.u32 	%r824, [%rd8+68];
	xor.b32  	%r1124, %r1124, %r824;
	ld.global.u32 	%r825, [%rd8+72];
	xor.b32  	%r1123, %r1123, %r825;
	ld.global.u32 	%r826, [%rd8+76];
	xor.b32  	%r938, %r938, %r826;
$L__BB0_88:
	and.b32  	%r828, %r797, 16;
	setp.eq.s32 	%p53, %r828, 0;
	@%p53 bra 	$L__BB0_90;
	ld.global.u32 	%r829, [%rd8+80];
	xor.b32  	%r942, %r942, %r829;
	ld.global.u32 	%r830, [%rd8+84];
	xor.b32  	%r1125, %r1125, %r830;
	ld.global.u32 	%r831, [%rd8+88];
	xor.b32  	%r1124, %r1124, %r831;
	ld.global.u32 	%r832, [%rd8+92];
	xor.b32  	%r1123, %r1123, %r832;
	ld.global.u32 	%r833, [%rd8+96];
	xor.b32  	%r938, %r938, %r833;
$L__BB0_90:
	and.b32  	%r835, %r797, 32;
	setp.eq.s32 	%p54, %r835, 0;
	@%p54 bra 	$L__BB0_92;
	ld.global.u32 	%r836, [%rd8+100];
	xor.b32  	%r942, %r942, %r836;
	ld.global.u32 	%r837, [%rd8+104];
	xor.b32  	%r1125, %r1125, %r837;
	ld.global.u32 	%r838, [%rd8+108];
	xor.b32  	%r1124, %r1124, %r838;
	ld.global.u32 	%r839, [%rd8+112];
	xor.b32  	%r1123, %r1123, %r839;
	ld.global.u32 	%r840, [%rd8+116];
	xor.b32  	%r938, %r938, %r840;
$L__BB0_92:
	and.b32  	%r842, %r797, 64;
	setp.eq.s32 	%p55, %r842, 0;
	@%p55 bra 	$L__BB0_94;
	ld.global.u32 	%r843, [%rd8+120];
	xor.b32  	%r942, %r942, %r843;
	ld.global.u32 	%r844, [%rd8+124];
	xor.b32  	%r1125, %r1125, %r844;
	ld.global.u32 	%r845, [%rd8+128];
	xor.b32  	%r1124, %r1124, %r845;
	ld.global.u32 	%r846, [%rd8+132];
	xor.b32  	%r1123, %r1123, %r846;
	ld.global.u32 	%r847, [%rd8+136];
	xor.b32  	%r938, %r938, %r847;
$L__BB0_94:
	and.b32  	%r849, %r797, 128;
	setp.eq.s32 	%p56, %r849, 0;
	@%p56 bra 	$L__BB0_96;
	ld.global.u32 	%r850, [%rd8+140];
	xor.b32  	%r942, %r942, %r850;
	ld.global.u32 	%r851, [%rd8+144];
	xor.b32  	%r1125, %r1125, %r851;
	ld.global.u32 	%r852, [%rd8+148];
	xor.b32  	%r1124, %r1124, %r852;
	ld.global.u32 	%r853, [%rd8+152];
	xor.b32  	%r1123, %r1123, %r853;
	ld.global.u32 	%r854, [%rd8+156];
	xor.b32  	%r938, %r938, %r854;
$L__BB0_96:
	and.b32  	%r856, %r797, 256;
	setp.eq.s32 	%p57, %r856, 0;
	@%p57 bra 	$L__BB0_98;
	ld.global.u32 	%r857, [%rd8+160];
	xor.b32  	%r942, %r942, %r857;
	ld.global.u32 	%r858, [%rd8+164];
	xor.b32  	%r1125, %r1125, %r858;
	ld.global.u32 	%r859, [%rd8+168];
	xor.b32  	%r1124, %r1124, %r859;
	ld.global.u32 	%r860, [%rd8+172];
	xor.b32  	%r1123, %r1123, %r860;
	ld.global.u32 	%r861, [%rd8+176];
	xor.b32  	%r938, %r938, %r861;
$L__BB0_98:
	and.b32  	%r863, %r797, 512;
	setp.eq.s32 	%p58, %r863, 0;
	@%p58 bra 	$L__BB0_100;
	ld.global.u32 	%r864, [%rd8+180];
	xor.b32  	%r942, %r942, %r864;
	ld.global.u32 	%r865, [%rd8+184];
	xor.b32  	%r1125, %r1125, %r865;
	ld.global.u32 	%r866, [%rd8+188];
	xor.b32  	%r1124, %r1124, %r866;
	ld.global.u32 	%r867, [%rd8+192];
	xor.b32  	%r1123, %r1123, %r867;
	ld.global.u32 	%r868, [%rd8+196];
	xor.b32  	%r938, %r938, %r868;
$L__BB0_100:
	and.b32  	%r870, %r797, 1024;
	setp.eq.s32 	%p59, %r870, 0;
	@%p59 bra 	$L__BB0_102;
	ld.global.u32 	%r871, [%rd8+200];
	xor.b32  	%r942, %r942, %r871;
	ld.global.u32 	%r872, [%rd8+204];
	xor.b32  	%r1125, %r1125, %r872;
	ld.global.u32 	%r873, [%rd8+208];
	xor.b32  	%r1124, %r1124, %r873;
	ld.global.u32 	%r874, [%rd8+212];
	xor.b32  	%r1123, %r1123, %r874;
	ld.global.u32 	%r875, [%rd8+216];
	xor.b32  	%r938, %r938, %r875;
$L__BB0_102:
	and.b32  	%r877, %r797, 2048;
	setp.eq.s32 	%p60, %r877, 0;
	@%p60 bra 	$L__BB0_104;
	ld.global.u32 	%r878, [%rd8+220];
	xor.b32  	%r942, %r942, %r878;
	ld.global.u32 	%r879, [%rd8+224];
	xor.b32  	%r1125, %r1125, %r879;
	ld.global.u32 	%r880, [%rd8+228];
	xor.b32  	%r1124, %r1124, %r880;
	ld.global.u32 	%r881, [%rd8+232];
	xor.b32  	%r1123, %r1123, %r881;
	ld.global.u32 	%r882, [%rd8+236];
	xor.b32  	%r938, %r938, %r882;
$L__BB0_104:
	and.b32  	%r884, %r797, 4096;
	setp.eq.s32 	%p61, %r884, 0;
	@%p61 bra 	$L__BB0_106;
	ld.global.u32 	%r885, [%rd8+240];
	xor.b32  	%r942, %r942, %r885;
	ld.global.u32 	%r886, [%rd8+244];
	xor.b32  	%r1125, %r1125, %r886;
	ld.global.u32 	%r887, [%rd8+248];
	xor.b32  	%r1124, %r1124, %r887;
	ld.global.u32 	%r888, [%rd8+252];
	xor.b32  	%r1123, %r1123, %r888;
	ld.global.u32 	%r889, [%rd8+256];
	xor.b32  	%r938, %r938, %r889;
$L__BB0_106:
	and.b32  	%r891, %r797, 8192;
	setp.eq.s32 	%p62, %r891, 0;
	@%p62 bra 	$L__BB0_108;
	ld.global.u32 	%r892, [%rd8+260];
	xor.b32  	%r942, %r942, %r892;
	ld.global.u32 	%r893, [%rd8+264];
	xor.b32  	%r1125, %r1125, %r893;
	ld.global.u32 	%r894, [%rd8+268];
	xor.b32  	%r1124, %r1124, %r894;
	ld.global.u32 	%r895, [%rd8+272];
	xor.b32  	%r1123, %r1123, %r895;
	ld.global.u32 	%r896, [%rd8+276];
	xor.b32  	%r938, %r938, %r896;
$L__BB0_108:
	and.b32  	%r898, %r797, 16384;
	setp.eq.s32 	%p63, %r898, 0;
	@%p63 bra 	$L__BB0_110;
	ld.global.u32 	%r899, [%rd8+280];
	xor.b32  	%r942, %r942, %r899;
	ld.global.u32 	%r900, [%rd8+284];
	xor.b32  	%r1125, %r1125, %r900;
	ld.global.u32 	%r901, [%rd8+288];
	xor.b32  	%r1124, %r1124, %r901;
	ld.global.u32 	%r902, [%rd8+292];
	xor.b32  	%r1123, %r1123, %r902;
	ld.global.u32 	%r903, [%rd8+296];
	xor.b32  	%r938, %r938, %r903;
$L__BB0_110:
	and.b32  	%r905, %r797, 32768;
	setp.eq.s32 	%p64, %r905, 0;
	@%p64 bra 	$L__BB0_112;
	ld.global.u32 	%r906, [%rd8+300];
	xor.b32  	%r942, %r942, %r906;
	ld.global.u32 	%r907, [%rd8+304];
	xor.b32  	%r1125, %r1125, %r907;
	ld.global.u32 	%r908, [%rd8+308];
	xor.b32  	%r1124, %r1124, %r908;
	ld.global.u32 	%r909, [%rd8+312];
	xor.b32  	%r1123, %r1123, %r909;
	ld.global.u32 	%r910, [%rd8+316];
	xor.b32  	%r938, %r938, %r910;
$L__BB0_112:
	add.s32 	%r1121, %r1121, 16;
	setp.ne.s32 	%p65, %r1121, 32;
	@%p65 bra 	$L__BB0_80;
	mad.lo.s32 	%r911, %r1115, -31, %r371;
	add.s32 	%r1115, %r911, 1;
	setp.ne.s32 	%p66, %r1115, 5;
	@%p66 bra 	$L__BB0_79;
	st.local.u32 	[%rd1+4], %r942;
	st.local.v2.u32 	[%rd1+8], {%r1125, %r1124};
	st.local.v2.u32 	[%rd1+16], {%r1123, %r938};
$L__BB0_115:
	shr.u64 	%rd26, %rd3, 2;
	add.s32 	%r925, %r925, 1;
	setp.gt.u64 	%p67, %rd3, 3;
	@%p67 bra 	$L__BB0_3;
$L__BB0_116:
	shr.u32 	%r912, %r942, 2;
	xor.b32  	%r913, %r912, %r942;
	shl.b32 	%r914, %r938, 4;
	shl.b32 	%r915, %r913, 1;
	xor.b32  	%r916, %r915, %r914;
	xor.b32  	%r917, %r916, %r913;
	xor.b32  	%r918, %r917, %r938;
	add.s32 	%r919, %r6, %r918;
	add.s32 	%r920, %r919, -637770787;
	cvt.rn.f32.u32 	%f1, %r920;
	fma.rn.f32 	%f2, %f1, 0f2F800000, 0f2F000000;
	mul.f32 	%f3, %f2, 0f41200000;
	add.s32 	%r921, %r4, %r2;
	mad.lo.s32 	%r922, %r545, %r3, %r921;
	cvta.to.global.u64 	%rd23, %rd10;
	mul.wide.s32 	%rd24, %r922, 4;
	add.s64 	%rd25, %rd23, %rd24;
	st.global.f32 	[%rd25], %f3;
$L__BB0_117:
	ret;

}


// ===== COMPILED SASS (sm_100) =====

	.target	sm_100

	.elftype	@"ET_EXEC"


//--------------------- .note.nv.tkinfo           --------------------------
	.section	.note.nv.tkinfo,"",@"SHT_NOTE"
	.sectionflags	@"SHF_NOTE_NV_TKINFO"
	.tkinfo
        /*0018*/ 	.word	0x00000002
        /*0030*/ 	.string	""
        /*0030*/ 	.string	"ptxas"
        /*0030*/ 	.string	"Cuda compilation tools, release 13.0, V13.0.88"
        /*0030*/ 	.string	"Build cuda_13.0.r13.0/compiler.36424714_0"
        /*0030*/ 	.string	"-arch sm_100 -m 64 "



//--------------------- .note.nv.cuinfo           --------------------------
	.section	.note.nv.cuinfo,"",@"SHT_NOTE"
	.sectionflags	@"SHF_NOTE_NV_CUINFO"
        /*0018*/ 	.short	0x0002
        /*001a*/ 	.short	0x0064
        /*001c*/ 	.short	0x0082
	.zero		2


//--------------------- .nv.info                  --------------------------
	.section	.nv.info,"",@"SHT_CUDA_INFO"
	.align	4


	//----- nvinfo : EIATTR_REGCOUNT
	.align		4
        /*0000*/ 	.byte	0x04, 0x2f
        /*0002*/ 	.short	(.L_10 - .L_9)
	.align		4
.L_9:
        /*0004*/ 	.word	index@(_Z4initPfij)
        /*0008*/ 	.word	0x0000001f


	//----- nvinfo : EIATTR_FRAME_SIZE
	.align		4
.L_10:
        /*000c*/ 	.byte	0x04, 0x11
        /*000e*/ 	.short	(.L_12 - .L_11)
	.align		4
.L_11:
        /*0010*/ 	.word	index@(_Z4initPfij)
        /*0014*/ 	.word	0x00000030


	//----- nvinfo : EIATTR_MIN_STACK_SIZE
	.align		4
.L_12:
        /*0018*/ 	.byte	0x04, 0x12
        /*001a*/ 	.short	(.L_14 - .L_13)
	.align		4
.L_13:
        /*001c*/ 	.word	index@(_Z4initPfij)
        /*0020*/ 	.word	0x00000030
.L_14:


//--------------------- .nv.compat                --------------------------
	.section	.nv.compat,"",@"SHT_CUDA_COMPAT_INFO"
	.align	4
        /*0000*/ 	.byte	0x02, 0x09, 0x00, 0x00, 0x02, 0x02, 0x01, 0x00, 0x02, 0x05, 0x05, 0x00, 0x03, 0x07, 0x01, 0x01
        /*0010*/ 	.byte	0x02, 0x03, 0x00, 0x00, 0x02, 0x06, 0x01, 0x00, 0x04, 0x0b, 0x08, 0x00, 0x09, 0x00, 0x00, 0x00
        /*0020*/ 	.byte	0x00, 0x00, 0x00, 0x00


//--------------------- .nv.info._Z4initPfij      --------------------------
	.section	.nv.info._Z4initPfij,"",@"SHT_CUDA_INFO"
	.sectionflags	@""
	.align	4


	//----- nvinfo : EIATTR_CUDA_API_VERSION
	.align		4
        /*0000*/ 	.byte	0x04, 0x37
        /*0002*/ 	.short	(.L_16 - .L_15)
.L_15:
        /*0004*/ 	.word	0x00000082


	//----- nvinfo : EIATTR_KPARAM_INFO
	.align		4
.L_16:
        /*0008*/ 	.byte	0x04, 0x17
        /*000a*/ 	.short	(.L_18 - .L_17)
.L_17:
        /*000c*/ 	.word	0x00000000
        /*0010*/ 	.short	0x0002
        /*0012*/ 	.short	0x000c
        /*0014*/ 	.byte	0x00, 0xf0, 0x11, 0x00


	//----- nvinfo : EIATTR_KPARAM_INFO
	.align		4
.L_18:
        /*0018*/ 	.byte	0x04, 0x17
        /*001a*/ 	.short	(.L_20 - .L_19)
.L_19:
        /*001c*/ 	.word	0x00000000
        /*0020*/ 	.short	0x0001
        /*0022*/ 	.short	0x0008
        /*0024*/ 	.byte	0x00, 0xf0, 0x11, 0x00


	//----- nvinfo : EIATTR_KPARAM_INFO
	.align		4
.L_20:
        /*0028*/ 	.byte	0x04, 0x17
        /*002a*/ 	.short	(.L_22 - .L_21)
.L_21:
        /*002c*/ 	.word	0x00000000
        /*0030*/ 	.short	0x0000
        /*0032*/ 	.short	0x0000
        /*0034*/ 	.byte	0x00, 0xf5, 0x21, 0x00


	//----- nvinfo : EIATTR_SPARSE_MMA_MASK
	.align		4
.L_22:
        /*0038*/ 	.byte	0x03, 0x50
        /*003a*/ 	.short	0x0000


	//----- nvinfo : EIATTR_MAXREG_COUNT
	.align		4
        /*003c*/ 	.byte	0x03, 0x1b
        /*003e*/ 	.short	0x00ff


	//----- nvinfo : EIATTR_MERCURY_ISA_VERSION
	.align		4
        /*0040*/ 	.byte	0x03, 0x5f
        /*0042*/ 	.short	0x0101


	//----- nvinfo : EIATTR_VRC_CTA_INIT_COUNT
	.align		4
        /*0044*/ 	.byte	0x02, 0x4a
	.zero		1
	.zero		1


	//----- nvinfo : EIATTR_EXIT_INSTR_OFFSETS
	.align		4
        /*0048*/ 	.byte	0x04, 0x1c
        /*004a*/ 	.short	(.L_24 - .L_23)


	//   ....[0]....
.L_23:
        /*004c*/ 	.word	0x000000e0


	//   ....[1]....
        /*0050*/ 	.word	0x000027f0


	//----- nvinfo : EIATTR_CRS_STACK_SIZE
	.align		4
.L_24:
        /*0054*/ 	.byte	0x04, 0x1e
        /*0056*/ 	.short	(.L_26 - .L_25)
.L_25:
        /*0058*/ 	.word	0x00000000


	//----- nvinfo : EIATTR_CBANK_PARAM_SIZE
	.align		4
.L_26:
        /*005c*/ 	.byte	0x03, 0x19
        /*005e*/ 	.short	0x0010


	//----- nvinfo : EIATTR_PARAM_CBANK
	.align		4
        /*0060*/ 	.byte	0x04, 0x0a
        /*0062*/ 	.short	(.L_28 - .L_27)
	.align		4
.L_27:
        /*0064*/ 	.word	index@(.nv.constant0._Z4initPfij)
        /*0068*/ 	.short	0x0380
        /*006a*/ 	.short	0x0010


	//----- nvinfo : EIATTR_SW_WAR
	.align		4
.L_28:
        /*006c*/ 	.byte	0x04, 0x36
        /*006e*/ 	.short	(.L_30 - .L_29)
.L_29:
        /*0070*/ 	.word	0x00000008
.L_30:


//--------------------- .nv.callgraph             --------------------------
	.section	.nv.callgraph,"",@"SHT_CUDA_CALLGRAPH"
	.align	4
	.sectionentsize	8
	.align		4
        /*0000*/ 	.word	0x00000000
	.align		4
        /*0004*/ 	.word	0xffffffff
	.align		4
        /*0008*/ 	.word	0x00000000
	.align		4
        /*000c*/ 	.word	0xfffffffe
	.align		4
        /*0010*/ 	.word	0x00000000
	.align		4
        /*0014*/ 	.word	0xfffffffd
	.align		4
        /*0018*/ 	.word	0x00000000
	.align		4
        /*001c*/ 	.word	0xfffffffc


//--------------------- .nv.constant4             --------------------------
	.section	.nv.constant4,"a",@progbits
	.align	8
	.align		8
.nv.constant4:
        /*0000*/ 	.dword	precalc_xorwow_matrix
	.align		8
        /*0008*/ 	.dword	precalc_xorwow_offset_matrix
	.align		8
        /*0010*/ 	.dword	mrg32k3aM1
	.align		8
        /*0018*/ 	.dword	mrg32k3aM2
	.align		8
        /*0020*/ 	.dword	mrg32k3aM1SubSeq
	.align		8
        /*0028*/ 	.dword	mrg32k3aM2SubSeq
	.align		8
        /*0030*/ 	.dword	mrg32k3aM1Seq
	.align		8
        /*0038*/ 	.dword	mrg32k3aM2Seq


//--------------------- .nv.constant3             --------------------------
	.section	.nv.constant3,"a",@progbits
	.align	8
.nv.constant3:
	.type		__cr_lgamma_table,@object
	.size		__cr_lgamma_table,(.L_8 - __cr_lgamma_table)
__cr_lgamma_table:
        /*0000*/ 	.byte	0x00, 0x00, 0x00, 0x00, 0x00, 0x00, 0x00, 0x00, 0x00, 0x00, 0x00, 0x00, 0x00, 0x00, 0x00, 0x00
        /*0010*/ 	.byte	0xef, 0x39, 0xfa, 0xfe, 0x42, 0x2e, 0xe6, 0x3f, 0x02, 0x20, 0x2a, 0xfa, 0x0b, 0xab, 0xfc, 0x3f
        /*0020*/ 	.byte	0xf9, 0x2c, 0x92, 0x7c, 0xa7, 0x6c, 0x09, 0x40, 0xc9, 0x79, 0x44, 0x3c, 0x64, 0x26, 0x13, 0x40
        /*0030*/ 	.byte	0xca, 0x01, 0xcf, 0x3a, 0x27, 0x51, 0x1a, 0x40, 0x30, 0xcc, 0x2d, 0xf3, 0xe1, 0x0c, 0x21, 0x40
        /*0040*/ 	.byte	0x0d, 0xb7, 0xfc, 0x82, 0x8e, 0x35, 0x25, 0x40
.L_8:


//--------------------- .text._Z4initPfij         --------------------------
	.section	.text._Z4initPfij,"ax",@progbits
	.align	128
        .global         _Z4initPfij
        .type           _Z4initPfij,@function
        .size           _Z4initPfij,(.L_x_12 - _Z4initPfij)
        .other          _Z4initPfij,@"STO_CUDA_ENTRY STV_DEFAULT"
_Z4initPfij:
.text._Z4initPfij:
[----:B------:R-:W0:Y:S01]  /*0000*/  LDC R1, c[0x0][0x37c] ;  /* 0x0000df00ff017b82 */ /* 0x000e220000000800 */
[----:B------:R-:W1:Y:S07]  /*0010*/  S2R R3, SR_TID.Y ;  /* 0x0000000000037919 */ /* 0x000e6e0000002200 */
[----:B------:R-:W1:Y:S01]  /*0020*/  S2UR UR4, SR_CTAID.Y ;  /* 0x00000000000479c3 */ /* 0x000e620000002600 */
[----:B0-----:R-:W-:Y:S01]  /*0030*/  VIADD R1, R1, 0xffffffd0 ;  /* 0xffffffd001017836 */ /* 0x001fe20000000000 */
[----:B------:R-:W0:Y:S01]  /*0040*/  S2R R14, SR_CTAID.Z ;  /* 0x00000000000e7919 */ /* 0x000e220000002700 */
[----:B------:R-:W2:Y:S05]  /*0050*/  S2R R0, SR_TID.X ;  /* 0x0000000000007919 */ /* 0x000eaa0000002100 */
[----:B------:R-:W1:Y:S08]  /*0060*/  LDC R12, c[0x0][0x364] ;  /* 0x0000d900ff0c7b82 */ /* 0x000e700000000800 */
[----:B------:R-:W2:Y:S08]  /*0070*/  S2UR UR5, SR_CTAID.X ;  /* 0x00000000000579c3 */ /* 0x000eb00000002500 */
[----:B------:R-:W2:Y:S01]  /*0080*/  LDC R11, c[0x0][0x360] ;  /* 0x0000d800ff0b7b82 */ /* 0x000ea20000000800 */
[----:B-1----:R-:W-:Y:S01]  /*0090*/  IMAD R12, R12, UR4, R3 ;  /* 0x000000040c0c7c24 */ /* 0x002fe2000f8e0203 */
[----:B0-----:R-:W-:-:S04]  /*00a0*/  ISETP.GT.U32.AND P0, PT, R14, 0x7f, PT ;  /* 0x0000007f0e00780c */ /* 0x001fc80003f04070 */
[----:B------:R-:W-:Y:S01]  /*00b0*/  ISETP.GT.U32.OR P0, PT, R12, 0x3f, P0 ;  /* 0x0000003f0c00780c */ /* 0x000fe20000704470 */
[----:B--2---:R-:W-:-:S05]  /*00c0*/  IMAD R11, R11, UR5, R0 ;  /* 0x000000050b0b7c24 */ /* 0x004fca000f8e0200 */
[----:B------:R-:W-:-:S13]  /*00d0*/  ISETP.GT.OR P0, PT, R11, 0x3f, P0 ;  /* 0x0000003f0b00780c */ /* 0x000fda0000704670 */
[----:B------:R-:W-:Y:S05]  /*00e0*/  @P0 EXIT ;  /* 0x000000000000094d */ /* 0x000fea0003800000 */
[----:B------:R-:W0:Y:S01]  /*00f0*/  LDC R10, c[0x0][0x38c] ;  /* 0x0000e300ff0a7b82 */ /* 0x000e220000000800 */
[----:B------:R-:W-:Y:S01]  /*0100*/  IMAD.MOV.U32 R7, RZ, RZ, -0x75bd8fc ;  /* 0xf8a42704ff077424 */ /* 0x000fe200078e00ff */
[----:B------:R-:W1:Y:S01]  /*0110*/  LDCU.64 UR6, c[0x0][0x358] ;  /* 0x00006b00ff0677ac */ /* 0x000e620008000a00 */
[----:B------:R-:W-:Y:S01]  /*0120*/  IMAD.MOV.U32 R4, RZ, RZ, -0x23270784 ;  /* 0xdcd8f87cff047424 */ /* 0x000fe200078e00ff */
[----:B------:R-:W-:Y:S01]  /*0130*/  BSSY.RECONVERGENT B0, `(.L_x_0) ;  /* 0x000025a000007945 */ /* 0x000fe20003800200 */
[----:B------:R-:W-:-:S04]  /*0140*/  IMAD R0, R14, 0x1000, R11 ;  /* 0x000010000e007824 */ /* 0x000fc800078e020b */
[----:B------:R-:W-:-:S05]  /*0150*/  IMAD R0, R12, 0x40, R0 ;  /* 0x000000400c007824 */ /* 0x000fca00078e0200 */
[----:B------:R-:W-:Y:S02]  /*0160*/  ISETP.NE.AND P0, PT, R0, RZ, PT ;  /* 0x000000ff0000720c */ /* 0x000fe40003f05270 */
[----:B0-----:R-:W-:-:S05]  /*0170*/  LOP3.LUT R10, R10, 0xaad26b49, RZ, 0x3c, !PT ;  /* 0xaad26b490a0a7812 */ /* 0x001fca00078e3cff */
[----:B------:R-:W-:-:S04]  /*0180*/  IMAD R10, R10, 0x4182bed5, RZ ;  /* 0x4182bed50a0a7824 */ /* 0x000fc800078e02ff */
[C---:B------:R-:W-:Y:S01]  /*0190*/  VIADD R5, R10.reuse, 0x583f19 ;  /* 0x00583f190a057836 */ /* 0x040fe20000000000 */
[C---:B------:R-:W-:Y:S01]  /*01a0*/  LOP3.LUT R6, R10.reuse, 0x159a55e5, RZ, 0x3c, !PT ;  /* 0x159a55e50a067812 */ /* 0x040fe200078e3cff */
[C---:B------:R-:W-:Y:S02]  /*01b0*/  VIADD R2, R10.reuse, 0xd9f6dc18 ;  /* 0xd9f6dc180a027836 */ /* 0x040fe40000000000 */
[----:B------:R-:W-:Y:S01]  /*01c0*/  VIADD R3, R10, 0x75bcd15 ;  /* 0x075bcd150a037836 */ /* 0x000fe20000000000 */
[----:B------:R0:W-:Y:S04]  /*01d0*/  STL.64 [R1+0x10], R4 ;  /* 0x0000100401007387 */ /* 0x0001e80000100a00 */
[----:B------:R0:W-:Y:S04]  /*01e0*/  STL.64 [R1+0x8], R6 ;  /* 0x0000080601007387 */ /* 0x0001e80000100a00 */
[----:B------:R0:W-:Y:S01]  /*01f0*/  STL.64 [R1], R2 ;  /* 0x0000000201007387 */ /* 0x0001e20000100a00 */
[----:B-1----:R-:W-:Y:S05]  /*0200*/  @!P0 BRA `(.L_x_1) ;  /* 0x0000002400308947 */ /* 0x002fea0003800000 */
[--C-:B0-----:R-:W-:Y:S01]  /*0210*/  SHF.R.S32.HI R2, RZ, 0x1f, R0.reuse ;  /* 0x0000001fff027819 */ /* 0x101fe20000011400 */
[----:B------:R-:W-:Y:S02]  /*0220*/  IMAD.MOV.U32 R13, RZ, RZ, R0 ;  /* 0x000000ffff0d7224 */ /* 0x000fe400078e0000 */
[----:B------:R-:W-:-:S07]  /*0230*/  IMAD.MOV.U32 R0, RZ, RZ, RZ ;  /* 0x000000ffff007224 */ /* 0x000fce00078e00ff */
.L_x_10:
[----:B------:R-:W-:Y:S01]  /*0240*/  LOP3.LUT R20, R13, 0x3, RZ, 0xc0, !PT ;  /* 0x000000030d147812 */ /* 0x000fe200078ec0ff */
[----:B------:R-:W-:Y:S03]  /*0250*/  BSSY.RECONVERGENT B1, `(.L_x_2) ;  /* 0x0000241000017945 */ /* 0x000fe60003800200 */
[----:B------:R-:W-:-:S04]  /*0260*/  ISETP.NE.U32.AND P0, PT, R20, RZ, PT ;  /* 0x000000ff1400720c */ /* 0x000fc80003f05070 */
[----:B------:R-:W-:-:S13]  /*0270*/  ISETP.NE.AND.EX P0, PT, RZ, RZ, PT, P0 ;  /* 0x000000ffff00720c */ /* 0x000fda0003f05300 */
[----:B01----:R-:W-:Y:S05]  /*0280*/  @!P0 BRA `(.L_x_3) ;  /* 0x0000002000f48947 */ /* 0x003fea0003800000 */
[----:B------:R-:W0:Y:S01]  /*0290*/  LDC.64 R8, c[0x4][RZ] ;  /* 0x01000000ff087b82 */ /* 0x000e220000000a00 */
[----:B------:R-:W-:Y:S01]  /*02a0*/  IMAD.MOV.U32 R18, RZ, RZ, RZ ;  /* 0x000000ffff127224 */ /* 0x000fe200078e00ff */
[----:B------:R-:W-:Y:S02]  /*02b0*/  CS2R R4, SRZ ;  /* 0x0000000000047805 */ /* 0x000fe4000001ff00 */
[----:B------:R-:W-:Y:S01]  /*02c0*/  CS2R R6, SRZ ;  /* 0x0000000000067805 */ /* 0x000fe2000001ff00 */
[----:B------:R-:W-:Y:S02]  /*02d0*/  IMAD.MOV.U32 R3, RZ, RZ, RZ ;  /* 0x000000ffff037224 */ /* 0x000fe400078e00ff */
[----:B0-----:R-:W-:-:S07]  /*02e0*/  IMAD.WIDE.U32 R8, R0, 0xc80, R8 ;  /* 0x00000c8000087825 */ /* 0x001fce00078e0008 */
.L_x_5:
[----:B------:R-:W-:-:S06]  /*02f0*/  IMAD R15, R18, 0x4, R1 ;  /* 0x00000004120f7824 */ /* 0x000fcc00078e0201 */
[----:B------:R-:W5:Y:S01]  /*0300*/  LDL R15, [R15+0x4] ;  /* 0x000004000f0f7983 */ /* 0x000f620000100800 */
[----:B------:R-:W-:Y:S01]  /*0310*/  IMAD.SHL.U32 R19, R18, 0x20, RZ ;  /* 0x0000002012137824 */ /* 0x000fe200078e00ff */
[----:B------:R-:W-:-:S06]  /*0320*/  UMOV UR4, URZ ;  /* 0x000000ff00047c82 */ /* 0x000fcc0008000000 */
.L_x_4:
[----:B-----5:R-:W-:Y:S01]  /*0330*/  SHF.R.U32.HI R23, RZ, UR4, R15 ;  /* 0x00000004ff177c19 */ /* 0x020fe2000801160f */
[----:B------:R-:W-:-:S03]  /*0340*/  VIADD R16, R19, UR4 ;  /* 0x0000000413107c36 */ /* 0x000fc60008000000 */
[----:B------:R-:W-:-:S04]  /*0350*/  LOP3.LUT R17, R23, 0x1, RZ, 0xc0, !PT ;  /* 0x0000000117117812 */ /* 0x000fc800078ec0ff */
[----:B------:R-:W-:Y:S01]  /*0360*/  ISETP.NE.U32.AND P0, PT, R17, 0x1, PT ;  /* 0x000000011100780c */ /* 0x000fe20003f05070 */
[----:B------:R-:W-:-:S03]  /*0370*/  IMAD R17, R16, 0x5, RZ ;  /* 0x0000000510117824 */ /* 0x000fc600078e02ff */
[----:B------:R-:W-:Y:S01]  /*0380*/  R2P PR, R23, 0x7e ;  /* 0x0000007e17007804 */ /* 0x000fe20000000000 */
[----:B------:R-:W-:-:S08]  /*0390*/  IMAD.WIDE.U32 R16, R17, 0x4, R8 ;  /* 0x0000000411107825 */ /* 0x000fd000078e0008 */
[----:B------:R-:W2:Y:S04]  /*03a0*/  @!P0 LDG.E R22, desc[UR6][R16.64+0x10] ;  /* 0x0000100610168981 */ /* 0x000ea8000c1e1900 */
[----:B------:R-:W3:Y:S04]  /*03b0*/  @P1 LDG.E R24, desc[UR6][R16.64+0x24] ;  /* 0x0000240610181981 */ /* 0x000ee8000c1e1900 */
[----:B------:R-:W4:Y:S04]  /*03c0*/  @P2 LDG.E R26, desc[UR6][R16.64+0x38] ;  /* 0x00003806101a2981 */ /* 0x000f28000c1e1900 */
[----:B------:R-:W4:Y:S04]  /*03d0*/  @P3 LDG.E R28, desc[UR6][R16.64+0x4c] ;  /* 0x00004c06101c3981 */ /* 0x000f28000c1e1900 */
[----:B------:R-:W4:Y:S04]  /*03e0*/  @!P0 LDG.E R21, desc[UR6][R16.64+0x4] ;  /* 0x0000040610158981 */ /* 0x000f28000c1e1900 */
[----:B------:R-:W4:Y:S01]  /*03f0*/  @P1 LDG.E R25, desc[UR6][R16.64+0x20] ;  /* 0x0000200610191981 */ /* 0x000f22000c1e1900 */
[----:B--2---:R-:W-:-:S03]  /*0400*/  @!P0 LOP3.LUT R5, R5, R22, RZ, 0x3c, !PT ;  /* 0x0000001605058212 */ /* 0x004fc600078e3cff */
[----:B------:R-:W2:Y:S01]  /*0410*/  @!P0 LDG.E R22, desc[UR6][R16.64] ;  /* 0x0000000610168981 */ /* 0x000ea2000c1e1900 */
[----:B---3--:R-:W-:-:S03]  /*0420*/  @P1 LOP3.LUT R5, R5, R24, RZ, 0x3c, !PT ;  /* 0x0000001805051212 */ /* 0x008fc600078e3cff */
[----:B------:R-:W3:Y:S01]  /*0430*/  @P4 LDG.E R24, desc[UR6][R16.64+0x60] ;  /* 0x0000600610184981 */ /* 0x000ee2000c1e1900 */
[----:B----4-:R-:W-:-:S03]  /*0440*/  @P2 LOP3.LUT R5, R5, R26, RZ, 0x3c, !PT ;  /* 0x0000001a05052212 */ /* 0x010fc600078e3cff */
[----:B------:R-:W4:Y:S01]  /*0450*/  @P5 LDG.E R26, desc[UR6][R16.64+0x74] ;  /* 0x00007406101a5981 */ /* 0x000f22000c1e1900 */
[----:B------:R-:W-:Y:S02]  /*0460*/  @P3 LOP3.LUT R5, R5, R28, RZ, 0x3c, !PT ;  /* 0x0000001c05053212 */ /* 0x000fe400078e3cff */
[----:B------:R-:W-:Y:S02]  /*0470*/  @!P0 LOP3.LUT R6, R6, R21, RZ, 0x3c, !PT ;  /* 0x0000001506068212 */ /* 0x000fe400078e3cff */
[----:B------:R-:W4:Y:S01]  /*0480*/  @!P0 LDG.E R21, desc[UR6][R16.64+0xc] ;  /* 0x00000c0610158981 */ /* 0x000f22000c1e1900 */
[----:B--2---:R-:W-:-:S03]  /*0490*/  @!P0 LOP3.LUT R3, R3, R22, RZ, 0x3c, !PT ;  /* 0x0000001603038212 */ /* 0x004fc600078e3cff */
[----:B------:R-:W2:Y:S01]  /*04a0*/  @!P0 LDG.E R22, desc[UR6][R16.64+0x8] ;  /* 0x0000080610168981 */ /* 0x000ea2000c1e1900 */
[----:B---3--:R-:W-:-:S03]  /*04b0*/  @P4 LOP3.LUT R5, R5, R24, RZ, 0x3c, !PT ;  /* 0x0000001805054212 */ /* 0x008fc600078e3cff */
[----:B------:R-:W3:Y:S01]  /*04c0*/  @P1 LDG.E R24, desc[UR6][R16.64+0x14] ;  /* 0x0000140610181981 */ /* 0x000ee2000c1e1900 */
[----:B----4-:R-:W-:-:S03]  /*04d0*/  @!P0 LOP3.LUT R4, R4, R21, RZ, 0x3c, !PT ;  /* 0x0000001504048212 */ /* 0x010fc600078e3cff */
[----:B------:R-:W4:Y:S01]  /*04e0*/  @P1 LDG.E R21, desc[UR6][R16.64+0x18] ;  /* 0x0000180610151981 */ /* 0x000f22000c1e1900 */
[----:B--2---:R-:W-:-:S03]  /*04f0*/  @!P0 LOP3.LUT R7, R7, R22, RZ, 0x3c, !PT ;  /* 0x0000001607078212 */ /* 0x004fc600078e3cff */
[----:B------:R-:W2:Y:S01]  /*0500*/  @P1 LDG.E R22, desc[UR6][R16.64+0x1c] ;  /* 0x00001c0610161981 */ /* 0x000ea2000c1e1900 */
[----:B---3--:R-:W-:-:S03]  /*0510*/  @P1 LOP3.LUT R3, R3, R24, RZ, 0x3c, !PT ;  /* 0x0000001803031212 */ /* 0x008fc600078e3cff */
[----:B------:R-:W3:Y:S01]  /*0520*/  @P2 LDG.E R24, desc[UR6][R16.64+0x28] ;  /* 0x0000280610182981 */ /* 0x000ee2000c1e1900 */
[----:B------:R-:W-:-:S03]  /*0530*/  @P1 LOP3.LUT R4, R4, R25, RZ, 0x3c, !PT ;  /* 0x0000001904041212 */ /* 0x000fc600078e3cff */
[----:B------:R-:W3:Y:S01]  /*0540*/  @P2 LDG.E R25, desc[UR6][R16.64+0x34] ;  /* 0x0000340610192981 */ /* 0x000ee2000c1e1900 */
[----:B----4-:R-:W-:-:S03]  /*0550*/  @P1 LOP3.LUT R6, R6, R21, RZ, 0x3c, !PT ;  /* 0x0000001506061212 */ /* 0x010fc600078e3cff */
[----:B------:R-:W4:Y:S01]  /*0560*/  @P2 LDG.E R21, desc[UR6][R16.64+0x2c] ;  /* 0x00002c0610152981 */ /* 0x000f22000c1e1900 */
[----:B--2---:R-:W-:-:S03]  /*0570*/  @P1 LOP3.LUT R7, R7, R22, RZ, 0x3c, !PT ;  /* 0x0000001607071212 */ /* 0x004fc600078e3cff */
        /* <DEDUP_REMOVED lines=27> */
[----:B------:R-:W-:Y:S02]  /*0730*/  LOP3.LUT P0, RZ, R23, 0x80, RZ, 0xc0, !PT ;  /* 0x0000008017ff7812 */ /* 0x000fe4000780c0ff */
[----:B------:R-:W-:Y:S02]  /*0740*/  @P5 LOP3.LUT R4, R4, R25, RZ, 0x3c, !PT ;  /* 0x0000001904045212 */ /* 0x000fe400078e3cff */
        /* <DEDUP_REMOVED lines=17> */
[----:B------:R-:W-:Y:S02]  /*0860*/  @P6 LOP3.LUT R5, R5, R26, RZ, 0x3c, !PT ;  /* 0x0000001a05056212 */ /* 0x000fe400078e3cff */
[----:B------:R-:W-:Y:S02]  /*0870*/  @P0 LOP3.LUT R4, R4, R25, RZ, 0x3c, !PT ;  /* 0x0000001904040212 */ /* 0x000fe400078e3cff */
[----:B----4-:R-:W-:Y:S02]  /*0880*/  @P0 LOP3.LUT R6, R6, R21, RZ, 0x3c, !PT ;  /* 0x0000001506060212 */ /* 0x010fe400078e3cff */
[----:B--2---:R-:W-:Y:S02]  /*0890*/  @P0 LOP3.LUT R7, R7, R22, RZ, 0x3c, !PT ;  /* 0x0000001607070212 */ /* 0x004fe400078e3cff */
[----:B---3--:R-:W-:Y:S02]  /*08a0*/  @P0 LOP3.LUT R5, R5, R24, RZ, 0x3c, !PT ;  /* 0x0000001805050212 */ /* 0x008fe400078e3cff */
[----:B------:R-:W-:-:S13]  /*08b0*/  R2P PR, R23.B1, 0x7f ;  /* 0x0000007f17007804 */ /* 0x000fda0000001000 */
[----:B------:R-:W2:Y:S04]  /*08c0*/  @P0 LDG.E R22, desc[UR6][R16.64+0xa0] ;  /* 0x0000a00610160981 */ /* 0x000ea8000c1e1900 */
[----:B------:R-:W3:Y:S04]  /*08d0*/  @P0 LDG.E R21, desc[UR6][R16.64+0xa4] ;  /* 0x0000a40610150981 */ /* 0x000ee8000c1e1900 */
[----:B------:R-:W4:Y:S04]  /*08e0*/  @P0 LDG.E R24, desc[UR6][R16.64+0xb0] ;  /* 0x0000b00610180981 */ /* 0x000f28000c1e1900 */
[----:B------:R-:W4:Y:S04]  /*08f0*/  @P0 LDG.E R25, desc[UR6][R16.64+0xac] ;  /* 0x0000ac0610190981 */ /* 0x000f28000c1e1900 */
[----:B------:R-:W4:Y:S01]  /*0900*/  @P2 LDG.E R26, desc[UR6][R16.64+0xd0] ;  /* 0x0000d006101a2981 */ /* 0x000f22000c1e1900 */
[----:B--2---:R-:W-:-:S03]  /*0910*/  @P0 LOP3.LUT R3, R3, R22, RZ, 0x3c, !PT ;  /* 0x0000001603030212 */ /* 0x004fc600078e3cff */
[----:B------:R-:W2:Y:S01]  /*0920*/  @P0 LDG.E R22, desc[UR6][R16.64+0xa8] ;  /* 0x0000a80610160981 */ /* 0x000ea2000c1e1900 */
[----:B---3--:R-:W-:-:S03]  /*0930*/  @P0 LOP3.LUT R6, R6, R21, RZ, 0x3c, !PT ;  /* 0x0000001506060212 */ /* 0x008fc600078e3cff */
[----:B------:R-:W3:Y:S01]  /*0940*/  @P1 LDG.E R21, desc[UR6][R16.64+0xb8] ;  /* 0x0000b80610151981 */ /* 0x000ee2000c1e1900 */
[----:B----4-:R-:W-:-:S03]  /*0950*/  @P0 LOP3.LUT R5, R5, R24, RZ, 0x3c, !PT ;  /* 0x0000001805050212 */ /* 0x010fc600078e3cff */
[----:B------:R-:W4:Y:S01]  /*0960*/  @P1 LDG.E R24, desc[UR6][R16.64+0xbc] ;  /* 0x0000bc0610181981 */ /* 0x000f22000c1e1900 */
[----:B--2---:R-:W-:-:S03]  /*0970*/  @P0 LOP3.LUT R7, R7, R22, RZ, 0x3c, !PT ;  /* 0x0000001607070212 */ /* 0x004fc600078e3cff */
[----:B------:R-:W2:Y:S01]  /*0980*/  @P1 LDG.E R22, desc[UR6][R16.64+0xb4] ;  /* 0x0000b40610161981 */ /* 0x000ea2000c1e1900 */
[----:B------:R-:W-:-:S03]  /*0990*/  @P0 LOP3.LUT R4, R4, R25, RZ, 0x3c, !PT ;  /* 0x0000001904040212 */ /* 0x000fc600078e3cff */
[----:B------:R-:W2:Y:S01]  /*09a0*/  @P1 LDG.E R25, desc[UR6][R16.64+0xc0] ;  /* 0x0000c00610191981 */ /* 0x000ea2000c1e1900 */
[----:B------:R-:W-:Y:S02]  /*09b0*/  LOP3.LUT P0, RZ, R23, 0x8000, RZ, 0xc0, !PT ;  /* 0x0000800017ff7812 */ /* 0x000fe4000780c0ff */
[----:B---3--:R-:W-:Y:S01]  /*09c0*/  @P1 LOP3.LUT R6, R6, R21, RZ, 0x3c, !PT ;  /* 0x0000001506061212 */ /* 0x008fe200078e3cff */
[----:B------:R-:W3:Y:S01]  /*09d0*/  @P2 LDG.E R23, desc[UR6][R16.64+0xd4] ;  /* 0x0000d40610172981 */ /* 0x000ee2000c1e1900 */
[----:B----4-:R-:W-:-:S03]  /*09e0*/  @P1 LOP3.LUT R7, R7, R24, RZ, 0x3c, !PT ;  /* 0x0000001807071212 */ /* 0x010fc600078e3cff */
[----:B------:R-:W4:Y:S04]  /*09f0*/  @P2 LDG.E R24, desc[UR6][R16.64+0xc8] ;  /* 0x0000c80610182981 */ /* 0x000f28000c1e1900 */
[----:B------:R-:W4:Y:S01]  /*0a00*/  @P2 LDG.E R21, desc[UR6][R16.64+0xcc] ;  /* 0x0000cc0610152981 */ /* 0x000f22000c1e1900 */
[----:B--2---:R-:W-:-:S03]  /*0a10*/  @P1 LOP3.LUT R3, R3, R22, RZ, 0x3c, !PT ;  /* 0x0000001603031212 */ /* 0x004fc600078e3cff */
[----:B------:R-:W2:Y:S04]  /*0a20*/  @P0 LDG.E R28, desc[UR6][R16.64+0x13c] ;  /* 0x00013c06101c0981 */ /* 0x000ea8000c1e1900 */
[----:B------:R-:W2:Y:S01]  /*0a30*/  @P1 LDG.E R22, desc[UR6][R16.64+0xc4] ;  /* 0x0000c40610161981 */ /* 0x000ea2000c1e1900 */
[----:B------:R-:W-:Y:S02]  /*0a40*/  @P1 LOP3.LUT R4, R4, R25, RZ, 0x3c, !PT ;  /* 0x0000001904041212 */ /* 0x000fe400078e3cff */
[----:B------:R-:W-:Y:S02]  /*0a50*/  @P2 LOP3.LUT R7, R7, R26, RZ, 0x3c, !PT ;  /* 0x0000001a07072212 */ /* 0x000fe400078e3cff */
[----:B---3--:R-:W-:Y:S01]  /*0a60*/  @P2 LOP3.LUT R4, R4, R23, RZ, 0x3c, !PT ;  /* 0x0000001704042212 */ /* 0x008fe200078e3cff */
[----:B------:R-:W3:Y:S01]  /*0a70*/  @P3 LDG.E R26, desc[UR6][R16.64+0xe4] ;  /* 0x0000e406101a3981 */ /* 0x000ee2000c1e1900 */
[----:B----4-:R-:W-:-:S03]  /*0a80*/  @P2 LOP3.LUT R3, R3, R24, RZ, 0x3c, !PT ;  /* 0x0000001803032212 */ /* 0x010fc600078e3cff */
[----:B------:R-:W4:Y:S01]  /*0a90*/  @P3 LDG.E R24, desc[UR6][R16.64+0xdc] ;  /* 0x0000dc0610183981 */ /* 0x000f22000c1e1900 */
[----:B------:R-:W-:-:S03]  /*0aa0*/  @P2 LOP3.LUT R6, R6, R21, RZ, 0x3c, !PT ;  /* 0x0000001506062212 */ /* 0x000fc600078e3cff */
        /* <DEDUP_REMOVED lines=8> */
[----:B------:R-:W-:-:S03]  /*0b30*/  @P3 LOP3.LUT R6, R6, R21, RZ, 0x3c, !PT ;  /* 0x0000001506063212 */ /* 0x000fc600078e3cff */
[----:B------:R-:W4:Y:S01]  /*0b40*/  @P4 LDG.E R21, desc[UR6][R16.64+0xf4] ;  /* 0x0000f40610154981 */ /* 0x000f22000c1e1900 */
[----:B------:R-:W-:-:S03]  /*0b50*/  @P3 LOP3.LUT R4, R4, R23, RZ, 0x3c, !PT ;  /* 0x0000001704043212 */ /* 0x000fc600078e3cff */
        /* <DEDUP_REMOVED lines=33> */
[----:B------:R-:W-:-:S04]  /*0d70*/  UIADD3 UR4, UPT, UPT, UR4, 0x10, URZ ;  /* 0x0000001004047890 */ /* 0x000fc8000fffe0ff */
[----:B------:R-:W-:Y:S01]  /*0d80*/  UISETP.NE.AND UP0, UPT, UR4, 0x20, UPT ;  /* 0x000000200400788c */ /* 0x000fe2000bf05270 */
[----:B---3--:R-:W-:Y:S02]  /*0d90*/  @P0 LOP3.LUT R7, R7, R26, RZ, 0x3c, !PT ;  /* 0x0000001a07070212 */ /* 0x008fe400078e3cff */
[----:B----4-:R-:W-:Y:S02]  /*0da0*/  @P0 LOP3.LUT R3, R3, R24, RZ, 0x3c, !PT ;  /* 0x0000001803030212 */ /* 0x010fe400078e3cff */
[----:B------:R-:W-:Y:S02]  /*0db0*/  @P0 LOP3.LUT R6, R6, R21, RZ, 0x3c, !PT ;  /* 0x0000001506060212 */ /* 0x000fe400078e3cff */
[----:B------:R-:W-:Y:S02]  /*0dc0*/  @P0 LOP3.LUT R4, R4, R23, RZ, 0x3c, !PT ;  /* 0x0000001704040212 */ /* 0x000fe400078e3cff */
[----:B--2---:R-:W-:-:S04]  /*0dd0*/  @P6 LOP3.LUT R5, R5, R22, RZ, 0x3c, !PT ;  /* 0x0000001605056212 */ /* 0x004fc800078e3cff */
[----:B------:R-:W-:Y:S01]  /*0de0*/  @P0 LOP3.LUT R5, R5, R28, RZ, 0x3c, !PT ;  /* 0x0000001c05050212 */ /* 0x000fe200078e3cff */
[----:B------:R-:W-:Y:S06]  /*0df0*/  BRA.U UP0, `(.L_x_4) ;  /* 0xfffffff5004c7547 */ /* 0x000fec000b83ffff */
[----:B------:R-:W-:-:S05]  /*0e00*/  VIADD R18, R18, 0x1 ;  /* 0x0000000112127836 */ /* 0x000fca0000000000 */
[----:B------:R-:W-:-:S13]  /*0e10*/  ISETP.NE.AND P0, PT, R18, 0x5, PT ;  /* 0x000000051200780c */ /* 0x000fda0003f05270 */
[----:B------:R-:W-:Y:S05]  /*0e20*/  @P0 BRA `(.L_x_5) ;  /* 0xfffffff400300947 */ /* 0x000fea000383ffff */
[----:B------:R0:W-:Y:S01]  /*0e30*/  STL.64 [R1+0x8], R6 ;  /* 0x0000080601007387 */ /* 0x0001e20000100a00 */
[----:B------:R-:W-:-:S03]  /*0e40*/  ISETP.NE.U32.AND P0, PT, R20, 0x1, PT ;  /* 0x000000011400780c */ /* 0x000fc60003f05070 */
[----:B------:R0:W-:Y:S01]  /*0e50*/  STL.64 [R1+0x10], R4 ;  /* 0x0000100401007387 */ /* 0x0001e20000100a00 */
[----:B------:R-:W-:-:S03]  /*0e60*/  ISETP.NE.AND.EX P0, PT, RZ, RZ, PT, P0 ;  /* 0x000000ffff00720c */ /* 0x000fc60003f05300 */
[----:B------:R0:W-:Y:S10]  /*0e70*/  STL [R1+0x4], R3 ;  /* 0x0000040301007387 */ /* 0x0001f40000100800 */
[----:B0-----:R-:W-:Y:S05]  /*0e80*/  @!P0 BRA `(.L_x_3) ;  /* 0x0000001400f48947 */ /* 0x001fea0003800000 */
[----:B------:R-:W-:Y:S01]  /*0e90*/  UMOV UR4, URZ ;  /* 0x000000ff00047c82 */ /* 0x000fe20008000000 */
[----:B------:R-:W-:Y:S01]  /*0ea0*/  IMAD.MOV.U32 R18, RZ, RZ, RZ ;  /* 0x000000ffff127224 */ /* 0x000fe200078e00ff */
[----:B------:R-:W-:Y:S01]  /*0eb0*/  CS2R R6, SRZ ;  /* 0x0000000000067805 */ /* 0x000fe2000001ff00 */
[----:B------:R-:W-:Y:S02]  /*0ec0*/  IMAD.MOV.U32 R4, RZ, RZ, RZ ;  /* 0x000000ffff047224 */ /* 0x000fe400078e00ff */
[----:B------:R-:W-:Y:S02]  /*0ed0*/  IMAD.MOV.U32 R3, RZ, RZ, RZ ;  /* 0x000000ffff037224 */ /* 0x000fe400078e00ff */
[----:B------:R-:W-:-:S07]  /*0ee0*/  IMAD.U32 R5, RZ, RZ, UR4 ;  /* 0x00000004ff057e24 */ /* 0x000fce000f8e00ff */
.L_x_7:
[----:B------:R-:W-:-:S06]  /*0ef0*/  IMAD R15, R18, 0x4, R1 ;  /* 0x00000004120f7824 */ /* 0x000fcc00078e0201 */
[----:B------:R-:W5:Y:S01]  /*0f00*/  LDL R15, [R15+0x4] ;  /* 0x000004000f0f7983 */ /* 0x000f620000100800 */
[----:B------:R-:W-:Y:S01]  /*0f10*/  IMAD.SHL.U32 R19, R18, 0x20, RZ ;  /* 0x0000002012137824 */ /* 0x000fe200078e00ff */
[----:B------:R-:W-:-:S06]  /*0f20*/  UMOV UR4, URZ ;  /* 0x000000ff00047c82 */ /* 0x000fcc0008000000 */
.L_x_6:
        /* <DEDUP_REMOVED lines=178> */
[----:B------:R0:W-:Y:S01]  /*1a50*/  STL [R1+0x4], R3 ;  /* 0x0000040301007387 */ /* 0x0001e20000100800 */
[----:B------:R-:W-:-:S03]  /*1a60*/  ISETP.NE.AND.EX P0, PT, RZ, RZ, PT, P0 ;  /* 0x000000ffff00720c */ /* 0x000fc60003f05300 */
[----:B------:R0:W-:Y:S10]  /*1a70*/  STL.64 [R1+0x10], R4 ;  /* 0x0000100401007387 */ /* 0x0001f40000100a00 */
[----:B------:R-:W-:Y:S05]  /*1a80*/  @P0 BRA `(.L_x_3) ;  /* 0x0000000800f40947 */ /* 0x000fea0003800000 */
[----:B------:R-:W-:Y:S01]  /*1a90*/  UMOV UR4, URZ ;  /* 0x000000ff00047c82 */ /* 0x000fe20008000000 */
[----:B------:R-:W-:Y:S01]  /*1aa0*/  IMAD.MOV.U32 R18, RZ, RZ, RZ ;  /* 0x000000ffff127224 */ /* 0x000fe200078e00ff */
[----:B0-----:R-:W-:Y:S01]  /*1ab0*/  CS2R R6, SRZ ;  /* 0x0000000000067805 */ /* 0x001fe2000001ff00 */
[----:B------:R-:W-:Y:S02]  /*1ac0*/  IMAD.MOV.U32 R4, RZ, RZ, RZ ;  /* 0x000000ffff047224 */ /* 0x000fe400078e00ff */
[----:B------:R-:W-:Y:S02]  /*1ad0*/  IMAD.MOV.U32 R3, RZ, RZ, RZ ;  /* 0x000000ffff037224 */ /* 0x000fe400078e00ff */
[----:B------:R-:W-:-:S07]  /*1ae0*/  IMAD.U32 R5, RZ, RZ, UR4 ;  /* 0x00000004ff057e24 */ /* 0x000fce000f8e00ff */
.L_x_9:
[----:B------:R-:W-:-:S06]  /*1af0*/  IMAD R15, R18, 0x4, R1 ;  /* 0x00000004120f7824 */ /* 0x000fcc00078e0201 */
[----:B------:R-:W5:Y:S01]  /*1b00*/  LDL R15, [R15+0x4] ;  /* 0x000004000f0f7983 */ /* 0x000f620000100800 */
[----:B------:R-:W-:Y:S01]  /*1b10*/  IMAD.SHL.U32 R19, R18, 0x20, RZ ;  /* 0x0000002012137824 */ /* 0x000fe200078e00ff */
[----:B------:R-:W-:-:S06]  /*1b20*/  UMOV UR4, URZ ;  /* 0x000000ff00047c82 */ /* 0x000fcc0008000000 */
.L_x_8:
        /* <DEDUP_REMOVED lines=10> */
[----:B------:R-:W4:Y:S04]  /*1bd0*/  @!P0 LDG.E R20, desc[UR6][R16.64] ;  /* 0x0000000610148981 */ /* 0x000f28000c1e1900 */
[----:B------:R-:W4:Y:S04]  /*1be0*/  @P3 LDG.E R21, desc[UR6][R16.64+0x4c] ;  /* 0x00004c0610153981 */ /* 0x000f28000c1e1900 */
[----:B------:R-:W4:Y:S04]  /*1bf0*/  @!P0 LDG.E R23, desc[UR6][R16.64+0xc] ;  /* 0x00000c0610178981 */ /* 0x000f28000c1e1900 */
[----:B------:R-:W4:Y:S01]  /*1c00*/  @P4 LDG.E R25, desc[UR6][R16.64+0x54] ;  /* 0x0000540610194981 */ /* 0x000f22000c1e1900 */
[----:B--2---:R-:W-:-:S03]  /*1c10*/  @!P0 LOP3.LUT R5, R5, R22, RZ, 0x3c, !PT ;  /* 0x0000001605058212 */ /* 0x004fc600078e3cff */
[----:B------:R-:W2:Y:S01]  /*1c20*/  @P4 LDG.E R22, desc[UR6][R16.64+0x60] ;  /* 0x0000600610164981 */ /* 0x000ea2000c1e1900 */
[----:B---3--:R-:W-:-:S03]  /*1c30*/  @P1 LOP3.LUT R5, R5, R26, RZ, 0x3c, !PT ;  /* 0x0000001a05051212 */ /* 0x008fc600078e3cff */
[----:B------:R-:W3:Y:S01]  /*1c40*/  @P5 LDG.E R26, desc[UR6][R16.64+0x74] ;  /* 0x00007406101a5981 */ /* 0x000ee2000c1e1900 */
[----:B----4-:R-:W-:Y:S02]  /*1c50*/  @P2 LOP3.LUT R5, R5, R28, RZ, 0x3c, !PT ;  /* 0x0000001c05052212 */ /* 0x010fe400078e3cff */
[----:B------:R-:W-:Y:S02]  /*1c60*/  @!P0 LOP3.LUT R3, R3, R20, RZ, 0x3c, !PT ;  /* 0x0000001403038212 */ /* 0x000fe400078e3cff */
[----:B------:R-:W4:Y:S01]  /*1c70*/  @!P0 LDG.E R20, desc[UR6][R16.64+0x8] ;  /* 0x0000080610148981 */ /* 0x000f22000c1e1900 */
[----:B------:R-:W-:-:S03]  /*1c80*/  @P3 LOP3.LUT R5, R5, R21, RZ, 0x3c, !PT ;  /* 0x0000001505053212 */ /* 0x000fc600078e3cff */
[----:B------:R-:W3:Y:S01]  /*1c90*/  @!P0 LDG.E R21, desc[UR6][R16.64+0x4] ;  /* 0x0000040610158981 */ /* 0x000ee2000c1e1900 */
[----:B------:R-:W-:-:S03]  /*1ca0*/  @!P0 LOP3.LUT R4, R4, R23, RZ, 0x3c, !PT ;  /* 0x0000001704048212 */ /* 0x000fc600078e3cff */
[----:B------:R-:W3:Y:S01]  /*1cb0*/  @P1 LDG.E R23, desc[UR6][R16.64+0x20] ;  /* 0x0000200610171981 */ /* 0x000ee2000c1e1900 */
[----:B--2---:R-:W-:-:S03]  /*1cc0*/  @P4 LOP3.LUT R5, R5, R22, RZ, 0x3c, !PT ;  /* 0x0000001605054212 */ /* 0x004fc600078e3cff */
[----:B------:R-:W2:Y:S01]  /*1cd0*/  @P1 LDG.E R22, desc[UR6][R16.64+0x1c] ;  /* 0x00001c0610161981 */ /* 0x000ea2000c1e1900 */
[----:B----4-:R-:W-:-:S03]  /*1ce0*/  @!P0 LOP3.LUT R7, R7, R20, RZ, 0x3c, !PT ;  /* 0x0000001407078212 */ /* 0x010fc600078e3cff */
[----:B------:R-:W4:Y:S01]  /*1cf0*/  @P1 LDG.E R20, desc[UR6][R16.64+0x14] ;  /* 0x0000140610141981 */ /* 0x000f22000c1e1900 */
[----:B---3--:R-:W-:-:S03]  /*1d00*/  @!P0 LOP3.LUT R6, R6, R21, RZ, 0x3c, !PT ;  /* 0x0000001506068212 */ /* 0x008fc600078e3cff */
[----:B------:R-:W3:Y:S01]  /*1d10*/  @P1 LDG.E R21, desc[UR6][R16.64+0x18] ;  /* 0x0000180610151981 */ /* 0x000ee2000c1e1900 */
[----:B------:R-:W-:-:S03]  /*1d20*/  @P5 LOP3.LUT R5, R5, R26, RZ, 0x3c, !PT ;  /* 0x0000001a05055212 */ /* 0x000fc600078e3cff */
[----:B------:R-:W3:Y:S01]  /*1d30*/  @P6 LDG.E R26, desc[UR6][R16.64+0x88] ;  /* 0x00008806101a6981 */ /* 0x000ee2000c1e1900 */
[----:B------:R-:W-:-:S03]  /*1d40*/  @P1 LOP3.LUT R4, R4, R23, RZ, 0x3c, !PT ;  /* 0x0000001704041212 */ /* 0x000fc600078e3cff */
[----:B------:R-:W3:Y:S01]  /*1d50*/  @P2 LDG.E R23, desc[UR6][R16.64+0x34] ;  /* 0x0000340610172981 */ /* 0x000ee2000c1e1900 */
[----:B--2---:R-:W-:-:S03]  /*1d60*/  @P1 LOP3.LUT R7, R7, R22, RZ, 0x3c, !PT ;  /* 0x0000001607071212 */ /* 0x004fc600078e3cff */
[----:B------:R-:W2:Y:S01]  /*1d70*/  @P2 LDG.E R22, desc[UR6][R16.64+0x30] ;  /* 0x0000300610162981 */ /* 0x000ea2000c1e1900 */
[----:B----4-:R-:W-:-:S03]  /*1d80*/  @P1 LOP3.LUT R3, R3, R20, RZ, 0x3c, !PT ;  /* 0x0000001403031212 */ /* 0x010fc600078e3cff */
[----:B------:R-:W4:Y:S01]  /*1d90*/  @P2 LDG.E R20, desc[UR6][R16.64+0x28] ;  /* 0x0000280610142981 */ /* 0x000f22000c1e1900 */
[----:B---3--:R-:W-:-:S03]  /*1da0*/  @P1 LOP3.LUT R6, R6, R21, RZ, 0x3c, !PT ;  /* 0x0000001506061212 */ /* 0x008fc600078e3cff */
        /* <DEDUP_REMOVED lines=21> */
[----:B------:R-:W-:Y:S02]  /*1f00*/  @P4 LOP3.LUT R6, R6, R25, RZ, 0x3c, !PT ;  /* 0x0000001906064212 */ /* 0x000fe400078e3cff */
[----:B------:R-:W-:Y:S01]  /*1f10*/  LOP3.LUT P0, RZ, R24, 0x80, RZ, 0xc0, !PT ;  /* 0x0000008018ff7812 */ /* 0x000fe2000780c0ff */
        /* <DEDUP_REMOVED lines=20> */
[----:B------:R-:W-:Y:S02]  /*2060*/  @P0 LOP3.LUT R5, R5, R26, RZ, 0x3c, !PT ;  /* 0x0000001a05050212 */ /* 0x000fe400078e3cff */
[----:B------:R-:W-:Y:S02]  /*2070*/  @P0 LOP3.LUT R4, R4, R23, RZ, 0x3c, !PT ;  /* 0x0000001704040212 */ /* 0x000fe400078e3cff */
[----:B--2---:R-:W-:Y:S02]  /*2080*/  @P0 LOP3.LUT R7, R7, R22, RZ, 0x3c, !PT ;  /* 0x0000001607070212 */ /* 0x004fe400078e3cff */
[----:B----4-:R-:W-:Y:S02]  /*2090*/  @P0 LOP3.LUT R3, R3, R20, RZ, 0x3c, !PT ;  /* 0x0000001403030212 */ /* 0x010fe400078e3cff */
[----:B---3--:R-:W-:-:S02]  /*20a0*/  @P0 LOP3.LUT R6, R6, R21, RZ, 0x3c, !PT ;  /* 0x0000001506060212 */ /* 0x008fc400078e3cff */
[----:B------:R-:W-:-:S13]  /*20b0*/  R2P PR, R24.B1, 0x7f ;  /* 0x0000007f18007804 */ /* 0x000fda0000001000 */
[----:B------:R-:W2:Y:S04]  /*20c0*/  @P0 LDG.E R20, desc[UR6][R16.64+0xa0] ;  /* 0x0000a00610140981 */ /* 0x000ea8000c1e1900 */
[----:B------:R-:W3:Y:S04]  /*20d0*/  @P0 LDG.E R22, desc[UR6][R16.64+0xa8] ;  /* 0x0000a80610160981 */ /* 0x000ee8000c1e1900 */
[----:B------:R-:W4:Y:S04]  /*20e0*/  @P0 LDG.E R21, desc[UR6][R16.64+0xa4] ;  /* 0x0000a40610150981 */ /* 0x000f28000c1e1900 */
        /* <DEDUP_REMOVED lines=13> */
[----:B--2---:R-:W-:Y:S02]  /*21c0*/  @P0 LOP3.LUT R5, R5, R20, RZ, 0x3c, !PT ;  /* 0x0000001405050212 */ /* 0x004fe400078e3cff */
[----:B------:R-:W-:Y:S01]  /*21d0*/  LOP3.LUT P0, RZ, R24, 0x8000, RZ, 0xc0, !PT ;  /* 0x0000800018ff7812 */ /* 0x000fe2000780c0ff */
[----:B------:R-:W2:Y:S01]  /*21e0*/  @P2 LDG.E R20, desc[UR6][R16.64+0xd8] ;  /* 0x0000d80610142981 */ /* 0x000ea2000c1e1900 */
[----:B---3--:R-:W-:-:S03]  /*21f0*/  @P1 LOP3.LUT R3, R3, R22, RZ, 0x3c, !PT ;  /* 0x0000001603031212 */ /* 0x008fc600078e3cff */
[----:B------:R-:W3:Y:S04]  /*2200*/  @P1 LDG.E R22, desc[UR6][R16.64+0xc4] ;  /* 0x0000c40610161981 */ /* 0x000ee8000c1e1900 */
[----:B------:R-:W2:Y:S01]  /*2210*/  @P2 LDG.E R24, desc[UR6][R16.64+0xc8] ;  /* 0x0000c80610182981 */ /* 0x000ea2000c1e1900 */
[----:B------:R-:W-:Y:S02]  /*2220*/  @P1 LOP3.LUT R6, R6, R25, RZ, 0x3c, !PT ;  /* 0x0000001906061212 */ /* 0x000fe400078e3cff */
[----:B----4-:R-:W-:Y:S01]  /*2230*/  @P1 LOP3.LUT R4, R4, R21, RZ, 0x3c, !PT ;  /* 0x0000001504041212 */ /* 0x010fe200078e3cff */
[----:B------:R-:W4:Y:S01]  /*2240*/  @P2 LDG.E R25, desc[UR6][R16.64+0xd4] ;  /* 0x0000d40610192981 */ /* 0x000f22000c1e1900 */
[----:B------:R-:W-:-:S03]  /*2250*/  @P2 LOP3.LUT R6, R6, R23, RZ, 0x3c, !PT ;  /* 0x0000001706062212 */ /* 0x000fc600078e3cff */
[----:B------:R-:W4:Y:S01]  /*2260*/  @P3 LDG.E R21, desc[UR6][R16.64+0xe0] ;  /* 0x0000e00610153981 */ /* 0x000f22000c1e1900 */
[----:B------:R-:W-:-:S03]  /*2270*/  @P2 LOP3.LUT R7, R7, R26, RZ, 0x3c, !PT ;  /* 0x0000001a07072212 */ /* 0x000fc600078e3cff */
[----:B------:R-:W4:Y:S04]  /*2280*/  @P3 LDG.E R23, desc[UR6][R16.64+0xe8] ;  /* 0x0000e80610173981 */ /* 0x000f28000c1e1900 */
[----:B------:R-:W4:Y:S01]  /*2290*/  @P3 LDG.E R26, desc[UR6][R16.64+0xec] ;  /* 0x0000ec06101a3981 */ /* 0x000f22000c1e1900 */
[----:B---3--:R-:W-:-:S03]  /*22a0*/  @P1 LOP3.LUT R5, R5, R22, RZ, 0x3c, !PT ;  /* 0x0000001605051212 */ /* 0x008fc600078e3cff */
[----:B------:R-:W3:Y:S01]  /*22b0*/  @P3 LDG.E R22, desc[UR6][R16.64+0xdc] ;  /* 0x0000dc0610163981 */ /* 0x000ee2000c1e1900 */
[----:B--2---:R-:W-:-:S03]  /*22c0*/  @P2 LOP3.LUT R3, R3, R24, RZ, 0x3c, !PT ;  /* 0x0000001803032212 */ /* 0x004fc600078e3cff */
[----:B------:R-:W2:Y:S01]  /*22d0*/  @P3 LDG.E R24, desc[UR6][R16.64+0xe4] ;  /* 0x0000e40610183981 */ /* 0x000ea2000c1e1900 */
[----:B------:R-:W-:Y:S02]  /*22e0*/  @P2 LOP3.LUT R5, R5, R20, RZ, 0x3c, !PT ;  /* 0x0000001405052212 */ /* 0x000fe400078e3cff */
[----:B----4-:R-:W-:Y:S01]  /*22f0*/  @P2 LOP3.LUT R4, R4, R25, RZ, 0x3c, !PT ;  /* 0x0000001904042212 */ /* 0x010fe200078e3cff */
[----:B------:R-:W4:Y:S01]  /*2300*/  @P4 LDG.E R20, desc[UR6][R16.64+0xf0] ;  /* 0x0000f00610144981 */ /* 0x000f22000c1e1900 */
[----:B------:R-:W-:-:S03]  /*2310*/  @P3 LOP3.LUT R6, R6, R21, RZ, 0x3c, !PT ;  /* 0x0000001506063212 */ /* 0x000fc600078e3cff */
        /* <DEDUP_REMOVED lines=10> */
[----:B----4-:R-:W-:-:S03]  /*23c0*/  @P4 LOP3.LUT R3, R3, R20, RZ, 0x3c, !PT ;  /* 0x0000001403034212 */ /* 0x010fc600078e3cff */
[----:B------:R-:W4:Y:S01]  /*23d0*/  @P5 LDG.E R20, desc[UR6][R16.64+0x10c] ;  /* 0x00010c0610145981 */ /* 0x000f22000c1e1900 */
[----:B------:R-:W-:-:S03]  /*23e0*/  @P4 LOP3.LUT R6, R6, R21, RZ, 0x3c, !PT ;  /* 0x0000001506064212 */ /* 0x000fc600078e3cff */
[----:B------:R-:W4:Y:S01]  /*23f0*/  @P5 LDG.E R21, desc[UR6][R16.64+0x110] ;  /* 0x0001100610155981 */ /* 0x000f22000c1e1900 */
[----:B------:R-:W-:-:S03]  /*2400*/  @P4 LOP3.LUT R4, R4, R23, RZ, 0x3c, !PT ;  /* 0x0000001704044212 */ /* 0x000fc600078e3cff */
[----:B------:R-:W4:Y:S01]  /*2410*/  @P6 LDG.E R23, desc[UR6][R16.64+0x11c] ;  /* 0x00011c0610176981 */ /* 0x000f22000c1e1900 */
[----:B------:R-:W-:-:S03]  /*2420*/  @P5 LOP3.LUT R3, R3, R26, RZ, 0x3c, !PT ;  /* 0x0000001a03035212 */ /* 0x000fc600078e3cff */
        /* <DEDUP_REMOVED lines=9> */
[----:B------:R-:W4:Y:S04]  /*24c0*/  @P6 LDG.E R21, desc[UR6][R16.64+0x124] ;  /* 0x0001240610156981 */ /* 0x000f28000c1e1900 */
[----:B------:R-:W4:Y:S01]  /*24d0*/  @P6 LDG.E R20, desc[UR6][R16.64+0x128] ;  /* 0x0001280610146981 */ /* 0x000f22000c1e1900 */
[----:B------:R-:W-:Y:S02]  /*24e0*/  @P6 LOP3.LUT R6, R6, R23, RZ, 0x3c, !PT ;  /* 0x0000001706066212 */ /* 0x000fe400078e3cff */
[----:B------:R-:W-:Y:S01]  /*24f0*/  @P6 LOP3.LUT R7, R7, R26, RZ, 0x3c, !PT ;  /* 0x0000001a07076212 */ /* 0x000fe200078e3cff */
[----:B------:R-:W4:Y:S04]  /*2500*/  @P0 LDG.E R23, desc[UR6][R16.64+0x130] ;  /* 0x0001300610170981 */ /* 0x000f28000c1e1900 */
[----:B------:R-:W4:Y:S01]  /*2510*/  @P0 LDG.E R26, desc[UR6][R16.64+0x13c] ;  /* 0x00013c06101a0981 */ /* 0x000f22000c1e1900 */
[----:B---3--:R-:W-:-:S03]  /*2520*/  @P5 LOP3.LUT R5, R5, R22, RZ, 0x3c, !PT ;  /* 0x0000001605055212 */ /* 0x008fc600078e3cff */
[----:B------:R-:W3:Y:S01]  /*2530*/  @P0 LDG.E R22, desc[UR6][R16.64+0x12c] ;  /* 0x00012c0610160981 */ /* 0x000ee2000c1e1900 */
[----:B--2---:R-:W-:-:S03]  /*2540*/  @P6 LOP3.LUT R3, R3, R24, RZ, 0x3c, !PT ;  /* 0x0000001803036212 */ /* 0x004fc600078e3cff */
[----:B------:R-:W2:Y:S01]  /*2550*/  @P0 LDG.E R24, desc[UR6][R16.64+0x134] ;  /* 0x0001340610180981 */ /* 0x000ea2000c1e1900 */
[----:B------:R-:W-:-:S04]  /*2560*/  UIADD3 UR4, UPT, UPT, UR4, 0x10, URZ ;  /* 0x0000001004047890 */ /* 0x000fc8000fffe0ff */
[----:B------:R-:W-:Y:S01]  /*2570*/  UISETP.NE.AND UP0, UPT, UR4, 0x20, UPT ;  /* 0x000000200400788c */ /* 0x000fe2000bf05270 */
[----:B----4-:R-:W-:Y:S02]  /*2580*/  @P6 LOP3.LUT R4, R4, R21, RZ, 0x3c, !PT ;  /* 0x0000001504046212 */ /* 0x010fe400078e3cff */
[----:B------:R-:W-:Y:S02]  /*2590*/  @P6 LOP3.LUT R5, R5, R20, RZ, 0x3c, !PT ;  /* 0x0000001405056212 */ /* 0x000fe400078e3cff */
[----:B------:R-:W-:Y:S02]  /*25a0*/  @P0 LOP3.LUT R4, R4, R25, RZ, 0x3c, !PT ;  /* 0x0000001904040212 */ /* 0x000fe400078e3cff */
[----:B------:R-:W-:Y:S02]  /*25b0*/  @P0 LOP3.LUT R6, R6, R23, RZ, 0x3c, !PT ;  /* 0x0000001706060212 */ /* 0x000fe400078e3cff */
[----:B------:R-:W-:Y:S02]  /*25c0*/  @P0 LOP3.LUT R5, R5, R26, RZ, 0x3c, !PT ;  /* 0x0000001a05050212 */ /* 0x000fe400078e3cff */
[----:B---3--:R-:W-:-:S02]  /*25d0*/  @P0 LOP3.LUT R3, R3, R22, RZ, 0x3c, !PT ;  /* 0x0000001603030212 */ /* 0x008fc400078e3cff */
[----:B--2---:R-:W-:Y:S01]  /*25e0*/  @P0 LOP3.LUT R7, R7, R24, RZ, 0x3c, !PT ;  /* 0x0000001807070212 */ /* 0x004fe200078e3cff */
[----:B------:R-:W-:Y:S06]  /*25f0*/  BRA.U UP0, `(.L_x_8) ;  /* 0xfffffff5004c7547 */ /* 0x000fec000b83ffff */
[----:B------:R-:W-:-:S05]  /*2600*/  VIADD R18, R18, 0x1 ;  /* 0x0000000112127836 */ /* 0x000fca0000000000 */
[----:B------:R-:W-:-:S13]  /*2610*/  ISETP.NE.AND P0, PT, R18, 0x5, PT ;  /* 0x000000051200780c */ /* 0x000fda0003f05270 */
[----:B------:R-:W-:Y:S05]  /*2620*/  @P0 BRA `(.L_x_9) ;  /* 0xfffffff400300947 */ /* 0x000fea000383ffff */
[----:B------:R1:W-:Y:S04]  /*2630*/  STL.64 [R1+0x8], R6 ;  /* 0x0000080601007387 */ /* 0x0003e80000100a00 */
[----:B------:R1:W-:Y:S04]  /*2640*/  STL [R1+0x4], R3 ;  /* 0x0000040301007387 */ /* 0x0003e80000100800 */
[----:B------:R1:W-:Y:S02]  /*2650*/  STL.64 [R1+0x10], R4 ;  /* 0x0000100401007387 */ /* 0x0003e40000100a00 */
.L_x_3:
[----:B------:R-:W-:Y:S05]  /*2660*/  BSYNC.RECONVERGENT B1 ;  /* 0x0000000000017941 */ /* 0x000fea0003800200 */
.L_x_2:
[C---:B------:R-:W-:Y:S01]  /*2670*/  ISETP.GT.U32.AND P0, PT, R13.reuse, 0x3, PT ;  /* 0x000000030d00780c */ /* 0x040fe20003f04070 */
[----:B------:R-:W-:Y:S01]  /*2680*/  VIADD R0, R0, 0x1 ;  /* 0x0000000100007836 */ /* 0x000fe20000000000 */
[--C-:B------:R-:W-:Y:S02]  /*2690*/  SHF.R.U64 R13, R13, 0x2, R2.reuse ;  /* 0x000000020d0d7819 */ /* 0x100fe40000001202 */
[----:B------:R-:W-:Y:S02]  /*26a0*/  ISETP.GT.U32.AND.EX P0, PT, R2, RZ, PT, P0 ;  /* 0x000000ff0200720c */ /* 0x000fe40003f04100 */
[----:B------:R-:W-:-:S11]  /*26b0*/  SHF.R.U32.HI R2, RZ, 0x2, R2 ;  /* 0x00000002ff027819 */ /* 0x000fd60000011602 */
[----:B------:R-:W-:Y:S05]  /*26c0*/  @P0 BRA `(.L_x_10) ;  /* 0xffffffd800dc0947 */ /* 0x000fea000383ffff */
.L_x_1:
[----:B------:R-:W-:Y:S05]  /*26d0*/  BSYNC.RECONVERGENT B0 ;  /* 0x0000000000007941 */ /* 0x000fea0003800200 */
.L_x_0:
[----:B------:R-:W-:Y:S01]  /*26e0*/  SHF.R.U32.HI R0, RZ, 0x2, R3 ;  /* 0x00000002ff007819 */ /* 0x000fe20000011603 */
[----:B01----:R-:W-:Y:S01]  /*26f0*/  IMAD.SHL.U32 R7, R5, 0x10, RZ ;  /* 0x0000001005077824 */ /* 0x003fe200078e00ff */
[----:B------:R-:W0:Y:S01]  /*2700*/  LDCU UR4, c[0x0][0x388] ;  /* 0x00007100ff0477ac */ /* 0x000e220008000800 */
[----:B------:R-:W-:Y:S01]  /*2710*/  IMAD R11, R12, 0x40, R11 ;  /* 0x000000400c0b7824 */ /* 0x000fe200078e020b */
[----:B------:R-:W-:Y:S02]  /*2720*/  LOP3.LUT R0, R0, R3, RZ, 0x3c, !PT ;  /* 0x0000000300007212 */ /* 0x000fe400078e3cff */
[----:B------:R-:W1:Y:S03]  /*2730*/  LDC.64 R2, c[0x0][0x380] ;  /* 0x0000e000ff027b82 */ /* 0x000e660000000a00 */
[----:B------:R-:W-:-:S05]  /*2740*/  IMAD.SHL.U32 R4, R0, 0x2, RZ ;  /* 0x0000000200047824 */ /* 0x000fca00078e00ff */
[----:B------:R-:W-:Y:S01]  /*2750*/  LOP3.LUT R4, R0, R4, R7, 0x96, !PT ;  /* 0x0000000400047212 */ /* 0x000fe200078e9607 */
[----:B------:R-:W-:-:S03]  /*2760*/  IMAD.MOV.U32 R0, RZ, RZ, 0x2f800000 ;  /* 0x2f800000ff007424 */ /* 0x000fc600078e00ff */
[----:B------:R-:W-:Y:S01]  /*2770*/  LOP3.LUT R5, R4, R5, RZ, 0x3c, !PT ;  /* 0x0000000504057212 */ /* 0x000fe200078e3cff */
[----:B0-----:R-:W-:-:S03]  /*2780*/  IMAD R11, R14, UR4, R11 ;  /* 0x000000040e0b7c24 */ /* 0x001fc6000f8e020b */
[----:B------:R-:W-:-:S04]  /*2790*/  IADD3 R5, PT, PT, R10, -0x26039c23, R5 ;  /* 0xd9fc63dd0a057810 */ /* 0x000fc80007ffe005 */
[----:B------:R-:W-:Y:S01]  /*27a0*/  I2FP.F32.U32 R5, R5 ;  /* 0x0000000500057245 */ /* 0x000fe20000201000 */
[----:B-1----:R-:W-:-:S04]  /*27b0*/  IMAD.WIDE R2, R11, 0x4, R2 ;  /* 0x000000040b027825 */ /* 0x002fc800078e0202 */
[----:B------:R-:W-:-:S04]  /*27c0*/  FFMA R5, R5, R0, 1.1641532182693481445e-10 ;  /* 0x2f00000005057423 */ /* 0x000fc80000000000 */
[----:B------:R-:W-:-:S05]  /*27d0*/  FMUL R5, R5, 10 ;  /* 0x4120000005057820 */ /* 0x000fca0000400000 */
[----:B------:R-:W-:Y:S01]  /*27e0*/  STG.E desc[UR6][R2.64], R5 ;  /* 0x0000000502007986 */ /* 0x000fe2000c101906 */
[----:B------:R-:W-:Y:S05]  /*27f0*/  EXIT ;  /* 0x000000000000794d */ /* 0x000fea0003800000 */
.L_x_11:
[----:B------:R-:W-:-:S00]  /*2800*/  BRA `(.L_x_11) ;  /* 0xfffffffc00fc7947 */ /* 0x000fc0000383ffff */
[----:B------:R-:W-:-:S00]  /*2810*/  NOP ;  /* 0x0000000000007918 */ /* 0x000fc00000000000 */
        /* <DEDUP_REMOVED lines=14> */
.L_x_12:


//--------------------- .nv.global.init           --------------------------
	.section	.nv.global.init,"aw",@progbits
	.align	4
.nv.global.init:
	.type		mrg32k3aM1SubSeq,@object
	.size		mrg32k3aM1SubSeq,(mrg32k3aM2SubSeq - mrg32k3aM1SubSeq)
mrg32k3aM1SubSeq:
        /*0000*/ 	.byte	0x0b, 0xcc, 0xee, 0x04, 0x73, 0x29, 0x8b, 0x6f, 0xf6, 0x53, 0x03, 0xf6, 0x23, 0xf6, 0xea, 0xda
        /* <DEDUP_REMOVED lines=125> */
	.type		mrg32k3aM2SubSeq,@object
	.size		mrg32k3aM2SubSeq,(mrg32k3aM1 - mrg32k3aM2SubSeq)
mrg32k3aM2SubSeq:
        /* <DEDUP_REMOVED lines=126> */
	.type		mrg32k3aM1,@object
	.size		mrg32k3aM1,(mrg32k3aM1Seq - mrg32k3aM1)
mrg32k3aM1:
        /* <DEDUP_REMOVED lines=144> */
	.type		mrg32k3aM1Seq,@object
	.size		mrg32k3aM1Seq,(mrg32k3aM2 - mrg32k3aM1Seq)
mrg32k3aM1Seq:
        /* <DEDUP_REMOVED lines=144> */
	.type		mrg32k3aM2,@object
	.size		mrg32k3aM2,(mrg32k3aM2Seq - mrg32k3aM2)
mrg32k3aM2:
        /* <DEDUP_REMOVED lines=144> */
	.type		mrg32k3aM2Seq,@object
	.size		mrg32k3aM2Seq,(precalc_xorwow_matrix - mrg32k3aM2Seq)
mrg32k3aM2Seq:
        /* <DEDUP_REMOVED lines=144> */
	.type		precalc_xorwow_matrix,@object
	.size		precalc_xorwow_matrix,(precalc_xorwow_offset_matrix - precalc_xorwow_matrix)
precalc_xorwow_matrix:
        /* <DEDUP_REMOVED lines=6400> */
	.type		precalc_xorwow_offset_matrix,@object
	.size		precalc_xorwow_offset_matrix,(.L_1 - precalc_xorwow_offset_matrix)
precalc_xorwow_offset_matrix:
        /* <DEDUP_REMOVED lines=6400> */
.L_1:


//--------------------- .nv.shared.reserved.0     --------------------------
	.section	.nv.shared.reserved.0,"aw",@nobits
	.weak		__nv_reservedSMEM_offset_0_alias
	.size		__nv_reservedSMEM_offset_0_alias, 0, 64
	.other		__nv_reservedSMEM_offset_0_alias,@"STO_CUDA_RESERVED_SHARED STV_DEFAULT"
__nv_reservedSMEM_offset_0_alias:
	.zero		0
	.zero		64


//--------------------- .nv.constant0._Z4initPfij --------------------------
	.section	.nv.constant0._Z4initPfij,"a",@progbits
	.sectionflags	@""
	.align	4
.nv.constant0._Z4initPfij:
	.zero		912


//--------------------- SYMBOLS --------------------------

	.type		.nv.reservedSmem.offset0,@object
	.size		.nv.reservedSmem.offset0,0x4
